	.target	sm_90a

	.elftype	@"ET_EXEC"


//--------------------- .note.nv.tkinfo           --------------------------
	.section	.note.nv.tkinfo,"",@"SHT_NOTE"
	.sectionflags	@"SHF_NOTE_NV_TKINFO"
	.tkinfo
        /*0018*/ 	.word	0x00000002
        /*0030*/ 	.string	""
        /*0030*/ 	.string	"ptxas"
        /*0030*/ 	.string	"Cuda compilation tools, release 13.0, V13.0.88"
        /*0030*/ 	.string	"Build cuda_13.0.r13.0/compiler.36424714_0"
        /*0030*/ 	.string	"-arch sm_90a -m 64 "



//--------------------- .note.nv.cuinfo           --------------------------
	.section	.note.nv.cuinfo,"",@"SHT_NOTE"
	.sectionflags	@"SHF_NOTE_NV_CUINFO"
        /*0018*/ 	.short	0x0002
        /*001a*/ 	.short	0x005a
        /*001c*/ 	.short	0x0082
	.zero		2


//--------------------- .nv.info                  --------------------------
	.section	.nv.info,"",@"SHT_CUDA_INFO"
	.align	4


	//----- nvinfo : EIATTR_REGCOUNT
	.align		4
        /*0000*/ 	.byte	0x04, 0x2f
        /*0002*/ 	.short	(.L_15 - .L_14)
	.align		4
.L_14:
        /*0004*/ 	.word	index@(_ZN7cutlass13device_kernelINS_4gemm6kernel13GemmUniversalIN4cute5tupleIJiiiiEEENS1_10collective13CollectiveMmaINS1_34MainloopSm90TmaGmmaWarpSpecializedILi5ENS5_IJNS4_1CILi2EEENSA_ILi1EEESC_EEENS1_35KernelTmaWarpSpecializedCooperativeEEENS5_IJNSA_ILi128EEESG_NSA_ILi64EEEEEENS_6half_tENS5_IJSC_llEEESJ_NS5_IJlSC_lEEENS4_8TiledMMAINS4_8MMA_AtomIJNS4_4SM904GMMA26MMA_64x128x16_F32F16F16_SSILNSP_5MajorE1ELSR_0ELNSP_7ScaleInE1ELSS_1EEEEEENS4_6LayoutISD_NS5_IJSC_NSA_ILi0EEESW_EEEEENS5_IJNS4_10UnderscoreESZ_SZ_EEEEENS4_13SM90_TMA_LOADENS4_14ComposedLayoutINS4_7SwizzleILi3ELi4ELi3EEENS4_18smem_ptr_flag_bitsILi16EEENSV_INS5_IJSH_NSA_ILi8EEEEEENS5_IJSC_SH_EEEEEEEvNS4_8identityENS4_23SM90_TMA_LOAD_MULTICASTENS13_IS15_S17_NSV_INS5_IJS18_SH_EEENS5_IJSH_SC_EEEEEEEvS1D_EENS_8epilogue10collective6detail29Sm90TmaWarpSpecializedAdapterINS1L_15DefaultEpilogueISJ_SL_SL_NS1K_6thread17LinearCombinationISJ_Li1EffLNS1P_9ScaleType4KindE0ELNS_15FloatRoundStyleE2ESJ_EENS1_15EpilogueDefaultEEEEEvvEEEEvNT_6ParamsE)
        /*0008*/ 	.word	0x000000a8


	//----- nvinfo : EIATTR_FRAME_SIZE
	.align		4
.L_15:
        /*000c*/ 	.byte	0x04, 0x11
        /*000e*/ 	.short	(.L_17 - .L_16)
	.align		4
.L_16:
        /*0010*/ 	.word	index@(_ZN7cutlass13device_kernelINS_4gemm6kernel13GemmUniversalIN4cute5tupleIJiiiiEEENS1_10collective13CollectiveMmaINS1_34MainloopSm90TmaGmmaWarpSpecializedILi5ENS5_IJNS4_1CILi2EEENSA_ILi1EEESC_EEENS1_35KernelTmaWarpSpecializedCooperativeEEENS5_IJNSA_ILi128EEESG_NSA_ILi64EEEEEENS_6half_tENS5_IJSC_llEEESJ_NS5_IJlSC_lEEENS4_8TiledMMAINS4_8MMA_AtomIJNS4_4SM904GMMA26MMA_64x128x16_F32F16F16_SSILNSP_5MajorE1ELSR_0ELNSP_7ScaleInE1ELSS_1EEEEEENS4_6LayoutISD_NS5_IJSC_NSA_ILi0EEESW_EEEEENS5_IJNS4_10UnderscoreESZ_SZ_EEEEENS4_13SM90_TMA_LOADENS4_14ComposedLayoutINS4_7SwizzleILi3ELi4ELi3EEENS4_18smem_ptr_flag_bitsILi16EEENSV_INS5_IJSH_NSA_ILi8EEEEEENS5_IJSC_SH_EEEEEEEvNS4_8identityENS4_23SM90_TMA_LOAD_MULTICASTENS13_IS15_S17_NSV_INS5_IJS18_SH_EEENS5_IJSH_SC_EEEEEEEvS1D_EENS_8epilogue10collective6detail29Sm90TmaWarpSpecializedAdapterINS1L_15DefaultEpilogueISJ_SL_SL_NS1K_6thread17LinearCombinationISJ_Li1EffLNS1P_9ScaleType4KindE0ELNS_15FloatRoundStyleE2ESJ_EENS1_15EpilogueDefaultEEEEEvvEEEEvNT_6ParamsE)
        /*0014*/ 	.word	0x00000000


	//----- nvinfo : EIATTR_MIN_STACK_SIZE
	.align		4
.L_17:
        /*0018*/ 	.byte	0x04, 0x12
        /*001a*/ 	.short	(.L_19 - .L_18)
	.align		4
.L_18:
        /*001c*/ 	.word	index@(_ZN7cutlass13device_kernelINS_4gemm6kernel13GemmUniversalIN4cute5tupleIJiiiiEEENS1_10collective13CollectiveMmaINS1_34MainloopSm90TmaGmmaWarpSpecializedILi5ENS5_IJNS4_1CILi2EEENSA_ILi1EEESC_EEENS1_35KernelTmaWarpSpecializedCooperativeEEENS5_IJNSA_ILi128EEESG_NSA_ILi64EEEEEENS_6half_tENS5_IJSC_llEEESJ_NS5_IJlSC_lEEENS4_8TiledMMAINS4_8MMA_AtomIJNS4_4SM904GMMA26MMA_64x128x16_F32F16F16_SSILNSP_5MajorE1ELSR_0ELNSP_7ScaleInE1ELSS_1EEEEEENS4_6LayoutISD_NS5_IJSC_NSA_ILi0EEESW_EEEEENS5_IJNS4_10UnderscoreESZ_SZ_EEEEENS4_13SM90_TMA_LOADENS4_14ComposedLayoutINS4_7SwizzleILi3ELi4ELi3EEENS4_18smem_ptr_flag_bitsILi16EEENSV_INS5_IJSH_NSA_ILi8EEEEEENS5_IJSC_SH_EEEEEEEvNS4_8identityENS4_23SM90_TMA_LOAD_MULTICASTENS13_IS15_S17_NSV_INS5_IJS18_SH_EEENS5_IJSH_SC_EEEEEEEvS1D_EENS_8epilogue10collective6detail29Sm90TmaWarpSpecializedAdapterINS1L_15DefaultEpilogueISJ_SL_SL_NS1K_6thread17LinearCombinationISJ_Li1EffLNS1P_9ScaleType4KindE0ELNS_15FloatRoundStyleE2ESJ_EENS1_15EpilogueDefaultEEEEEvvEEEEvNT_6ParamsE)
        /*0020*/ 	.word	0x00000000
.L_19:


//--------------------- .nv.compat                --------------------------
	.section	.nv.compat,"",@"SHT_CUDA_COMPAT_INFO"
	.align	4
        /*0000*/ 	.byte	0x02, 0x09, 0x01, 0x00, 0x02, 0x02, 0x04, 0x00, 0x02, 0x05, 0x05, 0x00, 0x03, 0x07, 0x01, 0x01
        /*0010*/ 	.byte	0x02, 0x03, 0x01, 0x00, 0x02, 0x06, 0x01, 0x00, 0x04, 0x0b, 0x08, 0x00, 0x00, 0x00, 0x00, 0x00
        /*0020*/ 	.byte	0x00, 0x00, 0x00, 0x00


//--------------------- .nv.info._ZN7cutlass13device_kernelINS_4gemm6kernel13GemmUniversalIN4cute5tupleIJiiiiEEENS1_10collective13CollectiveMmaINS1_34MainloopSm90TmaGmmaWarpSpecializedILi5ENS5_IJNS4_1CILi2EEENSA_ILi1EEESC_EEENS1_35KernelTmaWarpSpecializedCooperativeEEENS5_IJNSA_ILi128EEESG_NSA_ILi64EEEEEENS_6half_tENS5_IJSC_llEEESJ_NS5_IJlSC_lEEENS4_8TiledMMAINS4_8MMA_AtomIJNS4_4SM904GMMA26MMA_64x128x16_F32F16F16_SSILNSP_5MajorE1ELSR_0ELNSP_7ScaleInE1ELSS_1EEEEEENS4_6LayoutISD_NS5_IJSC_NSA_ILi0EEESW_EEEEENS5_IJNS4_10UnderscoreESZ_SZ_EEEEENS4_13SM90_TMA_LOADENS4_14ComposedLayoutINS4_7SwizzleILi3ELi4ELi3EEENS4_18smem_ptr_flag_bitsILi16EEENSV_INS5_IJSH_NSA_ILi8EEEEEENS5_IJSC_SH_EEEEEEEvNS4_8identityENS4_23SM90_TMA_LOAD_MULTICASTENS13_IS15_S17_NSV_INS5_IJS18_SH_EEENS5_IJSH_SC_EEEEEEEvS1D_EENS_8epilogue10collective6detail29Sm90TmaWarpSpecializedAdapterINS1L_15DefaultEpilogueISJ_SL_SL_NS1K_6thread17LinearCombinationISJ_Li1EffLNS1P_9ScaleType4KindE0ELNS_15FloatRoundStyleE2ESJ_EENS1_15EpilogueDefaultEEEEEvvEEEEvNT_6ParamsE --------------------------
	.section	.nv.info._ZN7cutlass13device_kernelINS_4gemm6kernel13GemmUniversalIN4cute5tupleIJiiiiEEENS1_10collective13CollectiveMmaINS1_34MainloopSm90TmaGmmaWarpSpecializedILi5ENS5_IJNS4_1CILi2EEENSA_ILi1EEESC_EEENS1_35KernelTmaWarpSpecializedCooperativeEEENS5_IJNSA_ILi128EEESG_NSA_ILi64EEEEEENS_6half_tENS5_IJSC_llEEESJ_NS5_IJlSC_lEEENS4_8TiledMMAINS4_8MMA_AtomIJNS4_4SM904GMMA26MMA_64x128x16_F32F16F16_SSILNSP_5MajorE1ELSR_0ELNSP_7ScaleInE1ELSS_1EEEEEENS4_6LayoutISD_NS5_IJSC_NSA_ILi0EEESW_EEEEENS5_IJNS4_10UnderscoreESZ_SZ_EEEEENS4_13SM90_TMA_LOADENS4_14ComposedLayoutINS4_7SwizzleILi3ELi4ELi3EEENS4_18smem_ptr_flag_bitsILi16EEENSV_INS5_IJSH_NSA_ILi8EEEEEENS5_IJSC_SH_EEEEEEEvNS4_8identityENS4_23SM90_TMA_LOAD_MULTICASTENS13_IS15_S17_NSV_INS5_IJS18_SH_EEENS5_IJSH_SC_EEEEEEEvS1D_EENS_8epilogue10collective6detail29Sm90TmaWarpSpecializedAdapterINS1L_15DefaultEpilogueISJ_SL_SL_NS1K_6thread17LinearCombinationISJ_Li1EffLNS1P_9ScaleType4KindE0ELNS_15FloatRoundStyleE2ESJ_EENS1_15EpilogueDefaultEEEEEvvEEEEvNT_6ParamsE,"",@"SHT_CUDA_INFO"
	.sectionflags	@""
	.align	4


	//----- nvinfo : EIATTR_CUDA_API_VERSION
	.align		4
        /*0000*/ 	.byte	0x04, 0x37
        /*0002*/ 	.short	(.L_21 - .L_20)
.L_20:
        /*0004*/ 	.word	0x00000082


	//----- nvinfo : EIATTR_KPARAM_INFO
	.align		4
.L_21:
        /*0008*/ 	.byte	0x04, 0x17
        /*000a*/ 	.short	(.L_23 - .L_22)
.L_22:
        /*000c*/ 	.word	0x00000000
        /*0010*/ 	.short	0x0000
        /*0012*/ 	.short	0x0070
        /*0014*/ 	.byte	0x00, 0xf0, 0x01, 0x10


	//----- nvinfo : EIATTR_SPARSE_MMA_MASK
	.align		4
.L_23:
        /*0018*/ 	.byte	0x03, 0x50
        /*001a*/ 	.short	0x0000


	//----- nvinfo : EIATTR_MAXREG_COUNT
	.align		4
        /*001c*/ 	.byte	0x03, 0x1b
        /*001e*/ 	.short	0x00a8


	//----- nvinfo : EIATTR_NUM_BARRIERS
	.align		4
        /*0020*/ 	.byte	0x02, 0x4c
        /*0022*/ 	.byte	0x01
	.zero		1


	//----- nvinfo : EIATTR_EXTERNS
	.align		4
        /*0024*/ 	.byte	0x04, 0x0f
        /*0026*/ 	.short	(.L_25 - .L_24)


	//   ....[0]....
	.align		4
.L_24:
        /*0028*/ 	.word	index@(__assertfail)


	//----- nvinfo : EIATTR_MERCURY_ISA_VERSION
	.align		4
.L_25:
        /*002c*/ 	.byte	0x03, 0x5f
        /*002e*/ 	.short	0x0101


	//----- nvinfo : EIATTR_INT_WARP_WIDE_INSTR_OFFSETS
	.align		4
        /*0030*/ 	.byte	0x04, 0x31
        /*0032*/ 	.short	(.L_27 - .L_26)


	//   ....[0]....
.L_26:
        /*0034*/ 	.word	0x000004a0


	//   ....[1]....
        /*0038*/ 	.word	0x000004d0


	//   ....[2]....
        /*003c*/ 	.word	0x00000670


	//   ....[3]....
        /*0040*/ 	.word	0x00001f10


	//----- nvinfo : EIATTR_COOP_GROUP_MASK_REGIDS
	.align		4
.L_27:
        /*0044*/ 	.byte	0x04, 0x29
        /*0046*/ 	.short	(.L_29 - .L_28)


	//   ....[0]....
.L_28:
        /*0048*/ 	.word	0xffffffff


	//   ....[1]....
        /*004c*/ 	.word	0xffffffff


	//   ....[2]....
        /*0050*/ 	.word	0xffffffff


	//   ....[3]....
        /*0054*/ 	.word	0xffffffff


	//   ....[4]....
        /*0058*/ 	.word	0xffffffff


	//   ....[5]....
        /*005c*/ 	.word	0xffffffff


	//----- nvinfo : EIATTR_COOP_GROUP_INSTR_OFFSETS
	.align		4
.L_29:
        /*0060*/ 	.byte	0x04, 0x28
        /*0062*/ 	.short	(.L_31 - .L_30)


	//   ....[0]....
.L_30:
        /*0064*/ 	.word	0x00000060


	//   ....[1]....
        /*0068*/ 	.word	0x00000070


	//   ....[2]....
        /*006c*/ 	.word	0x00000130


	//   ....[3]....
        /*0070*/ 	.word	0x000002f0


	//   ....[4]....
        /*0074*/ 	.word	0x00000820


	//   ....[5]....
        /*0078*/ 	.word	0x000014a0


	//----- nvinfo : EIATTR_REG_RECONFIG
	.align		4
.L_31:
        /*007c*/ 	.byte	0x01, 0x54
	.zero		2


	//----- nvinfo : EIATTR_SYSCALL_OFFSETS
	.align		4
        /*0080*/ 	.byte	0x04, 0x46
        /*0082*/ 	.short	(.L_33 - .L_32)


	//   ....[0]....
.L_32:
        /*0084*/ 	.word	0x00001680


	//----- nvinfo : EIATTR_MBARRIER_INSTR_OFFSETS
	.align		4
.L_33:
        /*0088*/ 	.byte	0x04, 0x39
        /*008a*/ 	.short	(.L_35 - .L_34)


	//   ....[0]....
.L_34:
        /*008c*/ 	.word	0x00000230
        /*0090*/ 	.word	0x000000ff
        /*0094*/ 	.word	0x00000000
        /*0098*/ 	.short	0x0100
        /*009a*/ 	.byte	0x08
	.zero		1


	//   ....[1]....
        /*009c*/ 	.word	0x00000240
        /*00a0*/ 	.word	0x000000ff
        /*00a4*/ 	.word	0x00000028
        /*00a8*/ 	.short	0x0100
        /*00aa*/ 	.byte	0x08
	.zero		1


	//   ....[2]....
        /*00ac*/ 	.word	0x00000250
        /*00b0*/ 	.word	0x000000ff
        /*00b4*/ 	.word	0x00000008
        /*00b8*/ 	.short	0x0100
        /*00ba*/ 	.byte	0x08
	.zero		1


	//   ....[3]....
        /*00bc*/ 	.word	0x00000260
        /*00c0*/ 	.word	0x000000ff
        /*00c4*/ 	.word	0x00000030
        /*00c8*/ 	.short	0x0100
        /*00ca*/ 	.byte	0x08
	.zero		1


	//   ....[4]....
        /*00cc*/ 	.word	0x00000270
        /*00d0*/ 	.word	0x000000ff
        /*00d4*/ 	.word	0x00000010
        /*00d8*/ 	.short	0x0100
        /*00da*/ 	.byte	0x08
	.zero		1


	//   ....[5]....
        /*00dc*/ 	.word	0x00000280
        /*00e0*/ 	.word	0x000000ff
        /*00e4*/ 	.word	0x00000038
        /*00e8*/ 	.short	0x0100
        /*00ea*/ 	.byte	0x08
	.zero		1


	//   ....[6]....
        /*00ec*/ 	.word	0x00000290
        /*00f0*/ 	.word	0x000000ff
        /*00f4*/ 	.word	0x00000018
        /*00f8*/ 	.short	0x0100
        /*00fa*/ 	.byte	0x08
	.zero		1


	//   ....[7]....
        /*00fc*/ 	.word	0x000002a0
        /*0100*/ 	.word	0x000000ff
        /*0104*/ 	.word	0x00000040
        /*0108*/ 	.short	0x0100
        /*010a*/ 	.byte	0x08
	.zero		1


	//   ....[8]....
        /*010c*/ 	.word	0x000002b0
        /*0110*/ 	.word	0x000000ff
        /*0114*/ 	.word	0x00000020
        /*0118*/ 	.short	0x0100
        /*011a*/ 	.byte	0x08
	.zero		1


	//   ....[9]....
        /*011c*/ 	.word	0x000002c0
        /*0120*/ 	.word	0x000000ff
        /*0124*/ 	.word	0x00000048
        /*0128*/ 	.short	0x0100
        /*012a*/ 	.byte	0x08
	.zero		1


	//   ....[10]....
        /*012c*/ 	.word	0x00000700
        /*0130*/ 	.word	0x000000ff
        /*0134*/ 	.word	0x00000060
        /*0138*/ 	.short	0x0100
        /*013a*/ 	.byte	0x06
	.zero		1


	//   ....[11]....
        /*013c*/ 	.word	0x000007a0
        /*0140*/ 	.word	0x000000ff
        /*0144*/ 	.word	0x00000068
        /*0148*/ 	.short	0x0100
        /*014a*/ 	.byte	0x06
	.zero		1


	//   ....[12]....
        /*014c*/ 	.word	0x00001740
        /*0150*/ 	.word	0x00000003
        /*0154*/ 	.word	0x00000000
        /*0158*/ 	.short	0x010a
        /*015a*/ 	.byte	0x3f
	.zero		1


	//   ....[13]....
        /*015c*/ 	.word	0x000017a0
        /*0160*/ 	.word	0x00000003
        /*0164*/ 	.word	0x00000000
        /*0168*/ 	.short	0x010a
        /*016a*/ 	.byte	0x3f
	.zero		1


	//   ....[14]....
        /*016c*/ 	.word	0x00001b20
        /*0170*/ 	.word	0x00000005
        /*0174*/ 	.word	0x00000000
        /*0178*/ 	.short	0x010a
        /*017a*/ 	.byte	0x3f
	.zero		1


	//   ....[15]....
        /*017c*/ 	.word	0x00001b60
        /*0180*/ 	.word	0x00000005
        /*0184*/ 	.word	0x00000000
        /*0188*/ 	.short	0x010a
        /*018a*/ 	.byte	0x3f
	.zero		1


	//   ....[16]....
        /*018c*/ 	.word	0x00001dc0
        /*0190*/ 	.word	0x00000004
        /*0194*/ 	.word	0x00000000
        /*0198*/ 	.short	0x0101
        /*019a*/ 	.byte	0x3f
	.zero		1


	//   ....[17]....
        /*019c*/ 	.word	0x00001fb0
        /*01a0*/ 	.word	0x00000000
        /*01a4*/ 	.word	0x00000000
        /*01a8*/ 	.short	0x0101
        /*01aa*/ 	.byte	0x3f
	.zero		1


	//   ....[18]....
        /*01ac*/ 	.word	0x00007100
        /*01b0*/ 	.word	0x00000017
        /*01b4*/ 	.word	0x00000028
        /*01b8*/ 	.short	0x010a
        /*01ba*/ 	.byte	0x3f
	.zero		1


	//   ....[19]....
        /*01bc*/ 	.word	0x000074e0
        /*01c0*/ 	.word	0x00000006
        /*01c4*/ 	.word	0x00000068
        /*01c8*/ 	.short	0x0101
        /*01ca*/ 	.byte	0x3f
	.zero		1


	//   ....[20]....
        /*01cc*/ 	.word	0x00007c30
        /*01d0*/ 	.word	0x00000007
        /*01d4*/ 	.word	0x00000000
        /*01d8*/ 	.short	0x010a
        /*01da*/ 	.byte	0x3f
	.zero		1


	//   ....[21]....
        /*01dc*/ 	.word	0x00007cb0
        /*01e0*/ 	.word	0x00000006
        /*01e4*/ 	.word	0x00000000
        /*01e8*/ 	.short	0x010a
        /*01ea*/ 	.byte	0x3f
	.zero		1


	//   ....[22]....
        /*01ec*/ 	.word	0x00007d40
        /*01f0*/ 	.word	0x00000007
        /*01f4*/ 	.word	0x00000000
        /*01f8*/ 	.short	0x010a
        /*01fa*/ 	.byte	0x3f
	.zero		1


	//   ....[23]....
        /*01fc*/ 	.word	0x00007dd0
        /*0200*/ 	.word	0x00000006
        /*0204*/ 	.word	0x00000000
        /*0208*/ 	.short	0x010a
        /*020a*/ 	.byte	0x3f
	.zero		1


	//   ....[24]....
        /*020c*/ 	.word	0x00007e60
        /*0210*/ 	.word	0x00000005
        /*0214*/ 	.word	0x00000000
        /*0218*/ 	.short	0x010a
        /*021a*/ 	.byte	0x3f
	.zero		1


	//   ....[25]....
        /*021c*/ 	.word	0x00007ec0
        /*0220*/ 	.word	0x00000003
        /*0224*/ 	.word	0x00000000
        /*0228*/ 	.short	0x010a
        /*022a*/ 	.byte	0x3f
	.zero		1


	//   ....[26]....
        /*022c*/ 	.word	0x00007f10
        /*0230*/ 	.word	0x00000005
        /*0234*/ 	.word	0x00000000
        /*0238*/ 	.short	0x010a
        /*023a*/ 	.byte	0x3f
	.zero		1


	//   ....[27]....
        /*023c*/ 	.word	0x00007fe0
        /*0240*/ 	.word	0x00000017
        /*0244*/ 	.word	0x00000028
        /*0248*/ 	.short	0x010a
        /*024a*/ 	.byte	0x3f
	.zero		1


	//   ....[28]....
        /*024c*/ 	.word	0x000080b0
        /*0250*/ 	.word	0x00000007
        /*0254*/ 	.word	0x00000000
        /*0258*/ 	.short	0x010a
        /*025a*/ 	.byte	0x3f
	.zero		1


	//   ....[29]....
        /*025c*/ 	.word	0x00008100
        /*0260*/ 	.word	0x00000006
        /*0264*/ 	.word	0x00000000
        /*0268*/ 	.short	0x010a
        /*026a*/ 	.byte	0x3f
	.zero		1


	//   ....[30]....
        /*026c*/ 	.word	0x00008150
        /*0270*/ 	.word	0x00000007
        /*0274*/ 	.word	0x00000000
        /*0278*/ 	.short	0x010a
        /*027a*/ 	.byte	0x3f
	.zero		1


	//   ....[31]....
        /*027c*/ 	.word	0x000081a0
        /*0280*/ 	.word	0x00000006
        /*0284*/ 	.word	0x00000000
        /*0288*/ 	.short	0x010a
        /*028a*/ 	.byte	0x3f
	.zero		1


	//----- nvinfo : EIATTR_NUM_MBARRIERS
	.align		4
.L_35:
        /*028c*/ 	.byte	0x03, 0x38
        /*028e*/ 	.short	0x000c


	//----- nvinfo : EIATTR_EXIT_INSTR_OFFSETS
	.align		4
        /*0290*/ 	.byte	0x04, 0x1c
        /*0292*/ 	.short	(.L_37 - .L_36)


	//   ....[0]....
.L_36:
        /*0294*/ 	.word	0x000009f0


	//   ....[1]....
        /*0298*/ 	.word	0x00001200


	//   ....[2]....
        /*029c*/ 	.word	0x00006860


	//   ....[3]....
        /*02a0*/ 	.word	0x00006dc0


	//   ....[4]....
        /*02a4*/ 	.word	0x00007eb0


	//----- nvinfo : EIATTR_MAX_THREADS
	.align		4
.L_37:
        /*02a8*/ 	.byte	0x04, 0x05
        /*02aa*/ 	.short	(.L_39 - .L_38)
.L_38:
        /*02ac*/ 	.word	0x00000180
        /*02b0*/ 	.word	0x00000001
        /*02b4*/ 	.word	0x00000001


	//----- nvinfo : EIATTR_CRS_STACK_SIZE
	.align		4
.L_39:
        /*02b8*/ 	.byte	0x04, 0x1e
        /*02ba*/ 	.short	(.L_41 - .L_40)
.L_40:
        /*02bc*/ 	.word	0x00000000


	//----- nvinfo : EIATTR_CBANK_PARAM_SIZE
	.align		4
.L_41:
        /*02c0*/ 	.byte	0x03, 0x19
        /*02c2*/ 	.short	0x0470


	//----- nvinfo : EIATTR_PARAM_CBANK
	.align		4
        /*02c4*/ 	.byte	0x04, 0x0a
        /*02c6*/ 	.short	(.L_43 - .L_42)
	.align		4
.L_42:
        /*02c8*/ 	.word	index@(.nv.constant0._ZN7cutlass13device_kernelINS_4gemm6kernel13GemmUniversalIN4cute5tupleIJiiiiEEENS1_10collective13CollectiveMmaINS1_34MainloopSm90TmaGmmaWarpSpecializedILi5ENS5_IJNS4_1CILi2EEENSA_ILi1EEESC_EEENS1_35KernelTmaWarpSpecializedCooperativeEEENS5_IJNSA_ILi128EEESG_NSA_ILi64EEEEEENS_6half_tENS5_IJSC_llEEESJ_NS5_IJlSC_lEEENS4_8TiledMMAINS4_8MMA_AtomIJNS4_4SM904GMMA26MMA_64x128x16_F32F16F16_SSILNSP_5MajorE1ELSR_0ELNSP_7ScaleInE1ELSS_1EEEEEENS4_6LayoutISD_NS5_IJSC_NSA_ILi0EEESW_EEEEENS5_IJNS4_10UnderscoreESZ_SZ_EEEEENS4_13SM90_TMA_LOADENS4_14ComposedLayoutINS4_7SwizzleILi3ELi4ELi3EEENS4_18smem_ptr_flag_bitsILi16EEENSV_INS5_IJSH_NSA_ILi8EEEEEENS5_IJSC_SH_EEEEEEEvNS4_8identityENS4_23SM90_TMA_LOAD_MULTICASTENS13_IS15_S17_NSV_INS5_IJS18_SH_EEENS5_IJSH_SC_EEEEEEEvS1D_EENS_8epilogue10collective6detail29Sm90TmaWarpSpecializedAdapterINS1L_15DefaultEpilogueISJ_SL_SL_NS1K_6thread17LinearCombinationISJ_Li1EffLNS1P_9ScaleType4KindE0ELNS_15FloatRoundStyleE2ESJ_EENS1_15EpilogueDefaultEEEEEvvEEEEvNT_6ParamsE)
        /*02cc*/ 	.short	0x0210
        /*02ce*/ 	.short	0x0470


	//----- nvinfo : EIATTR_SW_WAR
	.align		4
.L_43:
        /*02d0*/ 	.byte	0x04, 0x36
        /*02d2*/ 	.short	(.L_45 - .L_44)
.L_44:
        /*02d4*/ 	.word	0x00000008
.L_45:


//--------------------- .nv.callgraph             --------------------------
	.section	.nv.callgraph,"",@"SHT_CUDA_CALLGRAPH"
	.align	4
	.sectionentsize	8
	.align		4
        /*0000*/ 	.word	0x00000000
	.align		4
        /*0004*/ 	.word	0xffffffff
	.align		4
        /*0008*/ 	.word	index@(_ZN7cutlass13device_kernelINS_4gemm6kernel13GemmUniversalIN4cute5tupleIJiiiiEEENS1_10collective13CollectiveMmaINS1_34MainloopSm90TmaGmmaWarpSpecializedILi5ENS5_IJNS4_1CILi2EEENSA_ILi1EEESC_EEENS1_35KernelTmaWarpSpecializedCooperativeEEENS5_IJNSA_ILi128EEESG_NSA_ILi64EEEEEENS_6half_tENS5_IJSC_llEEESJ_NS5_IJlSC_lEEENS4_8TiledMMAINS4_8MMA_AtomIJNS4_4SM904GMMA26MMA_64x128x16_F32F16F16_SSILNSP_5MajorE1ELSR_0ELNSP_7ScaleInE1ELSS_1EEEEEENS4_6LayoutISD_NS5_IJSC_NSA_ILi0EEESW_EEEEENS5_IJNS4_10UnderscoreESZ_SZ_EEEEENS4_13SM90_TMA_LOADENS4_14ComposedLayoutINS4_7SwizzleILi3ELi4ELi3EEENS4_18smem_ptr_flag_bitsILi16EEENSV_INS5_IJSH_NSA_ILi8EEEEEENS5_IJSC_SH_EEEEEEEvNS4_8identityENS4_23SM90_TMA_LOAD_MULTICASTENS13_IS15_S17_NSV_INS5_IJS18_SH_EEENS5_IJSH_SC_EEEEEEEvS1D_EENS_8epilogue10collective6detail29Sm90TmaWarpSpecializedAdapterINS1L_15DefaultEpilogueISJ_SL_SL_NS1K_6thread17LinearCombinationISJ_Li1EffLNS1P_9ScaleType4KindE0ELNS_15FloatRoundStyleE2ESJ_EENS1_15EpilogueDefaultEEEEEvvEEEEvNT_6ParamsE)
	.align		4
        /*000c*/ 	.word	index@(__assertfail)
	.align		4
        /*0010*/ 	.word	0x00000000
	.align		4
        /*0014*/ 	.word	0xfffffffe
	.align		4
        /*0018*/ 	.word	0x00000000
	.align		4
        /*001c*/ 	.word	0xfffffffd
	.align		4
        /*0020*/ 	.word	0x00000000
	.align		4
        /*0024*/ 	.word	0xfffffffc


//--------------------- .nv.constant4             --------------------------
	.section	.nv.constant4,"a",@progbits
	.align	8
	.align		8
.nv.constant4:
        /*0000*/ 	.dword	__assertfail
	.align		8
        /*0008*/ 	.dword	__unnamed_1
	.align		8
        /*0010*/ 	.dword	_ZN40_INTERNAL_3da87de9_4_k_cu_9dac51a1_340544cuda3std3__45__cpo5beginE
	.align		8
        /*0018*/ 	.dword	_ZN40_INTERNAL_3da87de9_4_k_cu_9dac51a1_340544cuda3std3__45__cpo3endE
	.align		8
        /*0020*/ 	.dword	_ZN40_INTERNAL_3da87de9_4_k_cu_9dac51a1_340544cuda3std3__45__cpo6cbeginE
	.align		8
        /*0028*/ 	.dword	_ZN40_INTERNAL_3da87de9_4_k_cu_9dac51a1_340544cuda3std3__45__cpo4cendE
	.align		8
        /*0030*/ 	.dword	_ZN40_INTERNAL_3da87de9_4_k_cu_9dac51a1_340544cuda3std3__442_GLOBAL__N__3da87de9_4_k_cu_9dac51a1_340546ignoreE
	.align		8
        /*0038*/ 	.dword	_ZN40_INTERNAL_3da87de9_4_k_cu_9dac51a1_340544cuda3std3__419piecewise_constructE
	.align		8
        /*0040*/ 	.dword	_ZN40_INTERNAL_3da87de9_4_k_cu_9dac51a1_340544cuda3std3__48in_placeE
	.align		8
        /*0048*/ 	.dword	_ZN40_INTERNAL_3da87de9_4_k_cu_9dac51a1_340544cuda3std6ranges3__45__cpo4swapE
	.align		8
        /*0050*/ 	.dword	_ZN40_INTERNAL_3da87de9_4_k_cu_9dac51a1_340544cuda3std6ranges3__45__cpo9iter_moveE
	.align		8
        /*0058*/ 	.dword	_ZN40_INTERNAL_3da87de9_4_k_cu_9dac51a1_340544cute7productE
	.align		8
        /*0060*/ 	.dword	_ZN40_INTERNAL_3da87de9_4_k_cu_9dac51a1_340544cute1_E
	.align		8
        /*0068*/ 	.dword	$str$22
	.align		8
        /*0070*/ 	.dword	$str$23


//--------------------- .text._ZN7cutlass13device_kernelINS_4gemm6kernel13GemmUniversalIN4cute5tupleIJiiiiEEENS1_10collective13CollectiveMmaINS1_34MainloopSm90TmaGmmaWarpSpecializedILi5ENS5_IJNS4_1CILi2EEENSA_ILi1EEESC_EEENS1_35KernelTmaWarpSpecializedCooperativeEEENS5_IJNSA_ILi128EEESG_NSA_ILi64EEEEEENS_6half_tENS5_IJSC_llEEESJ_NS5_IJlSC_lEEENS4_8TiledMMAINS4_8MMA_AtomIJNS4_4SM904GMMA26MMA_64x128x16_F32F16F16_SSILNSP_5MajorE1ELSR_0ELNSP_7ScaleInE1ELSS_1EEEEEENS4_6LayoutISD_NS5_IJSC_NSA_ILi0EEESW_EEEEENS5_IJNS4_10UnderscoreESZ_SZ_EEEEENS4_13SM90_TMA_LOADENS4_14ComposedLayoutINS4_7SwizzleILi3ELi4ELi3EEENS4_18smem_ptr_flag_bitsILi16EEENSV_INS5_IJSH_NSA_ILi8EEEEEENS5_IJSC_SH_EEEEEEEvNS4_8identityENS4_23SM90_TMA_LOAD_MULTICASTENS13_IS15_S17_NSV_INS5_IJS18_SH_EEENS5_IJSH_SC_EEEEEEEvS1D_EENS_8epilogue10collective6detail29Sm90TmaWarpSpecializedAdapterINS1L_15DefaultEpilogueISJ_SL_SL_NS1K_6thread17LinearCombinationISJ_Li1EffLNS1P_9ScaleType4KindE0ELNS_15FloatRoundStyleE2ESJ_EENS1_15EpilogueDefaultEEEEEvvEEEEvNT_6ParamsE --------------------------
	.section	.text._ZN7cutlass13device_kernelINS_4gemm6kernel13GemmUniversalIN4cute5tupleIJiiiiEEENS1_10collective13CollectiveMmaINS1_34MainloopSm90TmaGmmaWarpSpecializedILi5ENS5_IJNS4_1CILi2EEENSA_ILi1EEESC_EEENS1_35KernelTmaWarpSpecializedCooperativeEEENS5_IJNSA_ILi128EEESG_NSA_ILi64EEEEEENS_6half_tENS5_IJSC_llEEESJ_NS5_IJlSC_lEEENS4_8TiledMMAINS4_8MMA_AtomIJNS4_4SM904GMMA26MMA_64x128x16_F32F16F16_SSILNSP_5MajorE1ELSR_0ELNSP_7ScaleInE1ELSS_1EEEEEENS4_6LayoutISD_NS5_IJSC_NSA_ILi0EEESW_EEEEENS5_IJNS4_10UnderscoreESZ_SZ_EEEEENS4_13SM90_TMA_LOADENS4_14ComposedLayoutINS4_7SwizzleILi3ELi4ELi3EEENS4_18smem_ptr_flag_bitsILi16EEENSV_INS5_IJSH_NSA_ILi8EEEEEENS5_IJSC_SH_EEEEEEEvNS4_8identityENS4_23SM90_TMA_LOAD_MULTICASTENS13_IS15_S17_NSV_INS5_IJS18_SH_EEENS5_IJSH_SC_EEEEEEEvS1D_EENS_8epilogue10collective6detail29Sm90TmaWarpSpecializedAdapterINS1L_15DefaultEpilogueISJ_SL_SL_NS1K_6thread17LinearCombinationISJ_Li1EffLNS1P_9ScaleType4KindE0ELNS_15FloatRoundStyleE2ESJ_EENS1_15EpilogueDefaultEEEEEvvEEEEvNT_6ParamsE,"ax",@progbits
	.align	128
.text._ZN7cutlass13device_kernelINS_4gemm6kernel13GemmUniversalIN4cute5tupleIJiiiiEEENS1_10collective13CollectiveMmaINS1_34MainloopSm90TmaGmmaWarpSpecializedILi5ENS5_IJNS4_1CILi2EEENSA_ILi1EEESC_EEENS1_35KernelTmaWarpSpecializedCooperativeEEENS5_IJNSA_ILi128EEESG_NSA_ILi64EEEEEENS_6half_tENS5_IJSC_llEEESJ_NS5_IJlSC_lEEENS4_8TiledMMAINS4_8MMA_AtomIJNS4_4SM904GMMA26MMA_64x128x16_F32F16F16_SSILNSP_5MajorE1ELSR_0ELNSP_7ScaleInE1ELSS_1EEEEEENS4_6LayoutISD_NS5_IJSC_NSA_ILi0EEESW_EEEEENS5_IJNS4_10UnderscoreESZ_SZ_EEEEENS4_13SM90_TMA_LOADENS4_14ComposedLayoutINS4_7SwizzleILi3ELi4ELi3EEENS4_18smem_ptr_flag_bitsILi16EEENSV_INS5_IJSH_NSA_ILi8EEEEEENS5_IJSC_SH_EEEEEEEvNS4_8identityENS4_23SM90_TMA_LOAD_MULTICASTENS13_IS15_S17_NSV_INS5_IJS18_SH_EEENS5_IJSH_SC_EEEEEEEvS1D_EENS_8epilogue10collective6detail29Sm90TmaWarpSpecializedAdapterINS1L_15DefaultEpilogueISJ_SL_SL_NS1K_6thread17LinearCombinationISJ_Li1EffLNS1P_9ScaleType4KindE0ELNS_15FloatRoundStyleE2ESJ_EENS1_15EpilogueDefaultEEEEEvvEEEEvNT_6ParamsE:
        .type           _ZN7cutlass13device_kernelINS_4gemm6kernel13GemmUniversalIN4cute5tupleIJiiiiEEENS1_10collective13CollectiveMmaINS1_34MainloopSm90TmaGmmaWarpSpecializedILi5ENS5_IJNS4_1CILi2EEENSA_ILi1EEESC_EEENS1_35KernelTmaWarpSpecializedCooperativeEEENS5_IJNSA_ILi128EEESG_NSA_ILi64EEEEEENS_6half_tENS5_IJSC_llEEESJ_NS5_IJlSC_lEEENS4_8TiledMMAINS4_8MMA_AtomIJNS4_4SM904GMMA26MMA_64x128x16_F32F16F16_SSILNSP_5MajorE1ELSR_0ELNSP_7ScaleInE1ELSS_1EEEEEENS4_6LayoutISD_NS5_IJSC_NSA_ILi0EEESW_EEEEENS5_IJNS4_10UnderscoreESZ_SZ_EEEEENS4_13SM90_TMA_LOADENS4_14ComposedLayoutINS4_7SwizzleILi3ELi4ELi3EEENS4_18smem_ptr_flag_bitsILi16EEENSV_INS5_IJSH_NSA_ILi8EEEEEENS5_IJSC_SH_EEEEEEEvNS4_8identityENS4_23SM90_TMA_LOAD_MULTICASTENS13_IS15_S17_NSV_INS5_IJS18_SH_EEENS5_IJSH_SC_EEEEEEEvS1D_EENS_8epilogue10collective6detail29Sm90TmaWarpSpecializedAdapterINS1L_15DefaultEpilogueISJ_SL_SL_NS1K_6thread17LinearCombinationISJ_Li1EffLNS1P_9ScaleType4KindE0ELNS_15FloatRoundStyleE2ESJ_EENS1_15EpilogueDefaultEEEEEvvEEEEvNT_6ParamsE,@function
        .size           _ZN7cutlass13device_kernelINS_4gemm6kernel13GemmUniversalIN4cute5tupleIJiiiiEEENS1_10collective13CollectiveMmaINS1_34MainloopSm90TmaGmmaWarpSpecializedILi5ENS5_IJNS4_1CILi2EEENSA_ILi1EEESC_EEENS1_35KernelTmaWarpSpecializedCooperativeEEENS5_IJNSA_ILi128EEESG_NSA_ILi64EEEEEENS_6half_tENS5_IJSC_llEEESJ_NS5_IJlSC_lEEENS4_8TiledMMAINS4_8MMA_AtomIJNS4_4SM904GMMA26MMA_64x128x16_F32F16F16_SSILNSP_5MajorE1ELSR_0ELNSP_7ScaleInE1ELSS_1EEEEEENS4_6LayoutISD_NS5_IJSC_NSA_ILi0EEESW_EEEEENS5_IJNS4_10UnderscoreESZ_SZ_EEEEENS4_13SM90_TMA_LOADENS4_14ComposedLayoutINS4_7SwizzleILi3ELi4ELi3EEENS4_18smem_ptr_flag_bitsILi16EEENSV_INS5_IJSH_NSA_ILi8EEEEEENS5_IJSC_SH_EEEEEEEvNS4_8identityENS4_23SM90_TMA_LOAD_MULTICASTENS13_IS15_S17_NSV_INS5_IJS18_SH_EEENS5_IJSH_SC_EEEEEEEvS1D_EENS_8epilogue10collective6detail29Sm90TmaWarpSpecializedAdapterINS1L_15DefaultEpilogueISJ_SL_SL_NS1K_6thread17LinearCombinationISJ_Li1EffLNS1P_9ScaleType4KindE0ELNS_15FloatRoundStyleE2ESJ_EENS1_15EpilogueDefaultEEEEEvvEEEEvNT_6ParamsE,(.L_x_199 - _ZN7cutlass13device_kernelINS_4gemm6kernel13GemmUniversalIN4cute5tupleIJiiiiEEENS1_10collective13CollectiveMmaINS1_34MainloopSm90TmaGmmaWarpSpecializedILi5ENS5_IJNS4_1CILi2EEENSA_ILi1EEESC_EEENS1_35KernelTmaWarpSpecializedCooperativeEEENS5_IJNSA_ILi128EEESG_NSA_ILi64EEEEEENS_6half_tENS5_IJSC_llEEESJ_NS5_IJlSC_lEEENS4_8TiledMMAINS4_8MMA_AtomIJNS4_4SM904GMMA26MMA_64x128x16_F32F16F16_SSILNSP_5MajorE1ELSR_0ELNSP_7ScaleInE1ELSS_1EEEEEENS4_6LayoutISD_NS5_IJSC_NSA_ILi0EEESW_EEEEENS5_IJNS4_10UnderscoreESZ_SZ_EEEEENS4_13SM90_TMA_LOADENS4_14ComposedLayoutINS4_7SwizzleILi3ELi4ELi3EEENS4_18smem_ptr_flag_bitsILi16EEENSV_INS5_IJSH_NSA_ILi8EEEEEENS5_IJSC_SH_EEEEEEEvNS4_8identityENS4_23SM90_TMA_LOAD_MULTICASTENS13_IS15_S17_NSV_INS5_IJS18_SH_EEENS5_IJSH_SC_EEEEEEEvS1D_EENS_8epilogue10collective6detail29Sm90TmaWarpSpecializedAdapterINS1L_15DefaultEpilogueISJ_SL_SL_NS1K_6thread17LinearCombinationISJ_Li1EffLNS1P_9ScaleType4KindE0ELNS_15FloatRoundStyleE2ESJ_EENS1_15EpilogueDefaultEEEEEvvEEEEvNT_6ParamsE)
        .other          _ZN7cutlass13device_kernelINS_4gemm6kernel13GemmUniversalIN4cute5tupleIJiiiiEEENS1_10collective13CollectiveMmaINS1_34MainloopSm90TmaGmmaWarpSpecializedILi5ENS5_IJNS4_1CILi2EEENSA_ILi1EEESC_EEENS1_35KernelTmaWarpSpecializedCooperativeEEENS5_IJNSA_ILi128EEESG_NSA_ILi64EEEEEENS_6half_tENS5_IJSC_llEEESJ_NS5_IJlSC_lEEENS4_8TiledMMAINS4_8MMA_AtomIJNS4_4SM904GMMA26MMA_64x128x16_F32F16F16_SSILNSP_5MajorE1ELSR_0ELNSP_7ScaleInE1ELSS_1EEEEEENS4_6LayoutISD_NS5_IJSC_NSA_ILi0EEESW_EEEEENS5_IJNS4_10UnderscoreESZ_SZ_EEEEENS4_13SM90_TMA_LOADENS4_14ComposedLayoutINS4_7SwizzleILi3ELi4ELi3EEENS4_18smem_ptr_flag_bitsILi16EEENSV_INS5_IJSH_NSA_ILi8EEEEEENS5_IJSC_SH_EEEEEEEvNS4_8identityENS4_23SM90_TMA_LOAD_MULTICASTENS13_IS15_S17_NSV_INS5_IJS18_SH_EEENS5_IJSH_SC_EEEEEEEvS1D_EENS_8epilogue10collective6detail29Sm90TmaWarpSpecializedAdapterINS1L_15DefaultEpilogueISJ_SL_SL_NS1K_6thread17LinearCombinationISJ_Li1EffLNS1P_9ScaleType4KindE0ELNS_15FloatRoundStyleE2ESJ_EENS1_15EpilogueDefaultEEEEEvvEEEEvNT_6ParamsE,@"STO_CUDA_ENTRY STV_DEFAULT"
_ZN7cutlass13device_kernelINS_4gemm6kernel13GemmUniversalIN4cute5tupleIJiiiiEEENS1_10collective13CollectiveMmaINS1_34MainloopSm90TmaGmmaWarpSpecializedILi5ENS5_IJNS4_1CILi2EEENSA_ILi1EEESC_EEENS1_35KernelTmaWarpSpecializedCooperativeEEENS5_IJNSA_ILi128EEESG_NSA_ILi64EEEEEENS_6half_tENS5_IJSC_llEEESJ_NS5_IJlSC_lEEENS4_8TiledMMAINS4_8MMA_AtomIJNS4_4SM904GMMA26MMA_64x128x16_F32F16F16_SSILNSP_5MajorE1ELSR_0ELNSP_7ScaleInE1ELSS_1EEEEEENS4_6LayoutISD_NS5_IJSC_NSA_ILi0EEESW_EEEEENS5_IJNS4_10UnderscoreESZ_SZ_EEEEENS4_13SM90_TMA_LOADENS4_14ComposedLayoutINS4_7SwizzleILi3ELi4ELi3EEENS4_18smem_ptr_flag_bitsILi16EEENSV_INS5_IJSH_NSA_ILi8EEEEEENS5_IJSC_SH_EEEEEEEvNS4_8identityENS4_23SM90_TMA_LOAD_MULTICASTENS13_IS15_S17_NSV_INS5_IJS18_SH_EEENS5_IJSH_SC_EEEEEEEvS1D_EENS_8epilogue10collective6detail29Sm90TmaWarpSpecializedAdapterINS1L_15DefaultEpilogueISJ_SL_SL_NS1K_6thread17LinearCombinationISJ_Li1EffLNS1P_9ScaleType4KindE0ELNS_15FloatRoundStyleE2ESJ_EENS1_15EpilogueDefaultEEEEEvvEEEEvNT_6ParamsE:
[----:B------:R-:W0:Y:S01]  /*0000*/  LDC R1, c[0x0][0x28] ;  /* 0x00000a00ff017b82 */ /* 0x000e220000000800 */
[----:B------:R-:W1:Y:S01]  /*0010*/  S2R R95, SR_TID.X ;  /* 0x00000000005f7919 */ /* 0x000e620000002100 */
[----:B------:R-:W-:Y:S01]  /*0020*/  ELECT P0, URZ, PT ;  /* 0x00000000003f782f */ /* 0x000fe20003800000 */
[----:B------:R-:W-:Y:S01]  /*0030*/  BSSY B0, `(.L_x_0) ;  /* 0x000000f000007945 */ /* 0x000fe20003800000 */
[--C-:B-1----:R-:W-:Y:S02]  /*0040*/  SHF.R.U32.HI R0, RZ, 0x5, R95.reuse ;  /* 0x00000005ff007819 */ /* 0x102fe4000001165f */
[----:B------:R-:W-:-:S03]  /*0050*/  SHF.R.U32.HI R7, RZ, 0x7, R95 ;  /* 0x00000007ff077819 */ /* 0x000fc6000001165f */
[----:B------:R-:W1:Y:S04]  /*0060*/  SHFL.IDX PT, R3, R0, RZ, 0x1f ;  /* 0x00001fff00037589 */ /* 0x000e6800000e0000 */
[----:B------:R2:W3:Y:S01]  /*0070*/  SHFL.IDX PT, R2, R7, RZ, 0x1f ;  /* 0x00001fff07027589 */ /* 0x0004e200000e0000 */
[----:B-1----:R-:W-:-:S13]  /*0080*/  ISETP.NE.OR P0, PT, R3, RZ, !P0 ;  /* 0x000000ff0300720c */ /* 0x002fda0004705670 */
[----:B0-23--:R-:W-:Y:S05]  /*0090*/  @P0 BRA `(.L_x_1) ;  /* 0x0000000000200947 */ /* 0x00dfea0003800000 */
[----:B------:R-:W-:Y:S02]  /*00a0*/  ULDC.64 UR4, c[0x0][0x198] ;  /* 0x0000660000047ab9 */ /* 0x000fe40000000a00 */
[----:B------:R-:W-:Y:S02]  /*00b0*/  UIADD3 UR6, UP0, UR4, 0xf0, URZ ;  /* 0x000000f004067890 */ /* 0x000fe4000ff1e03f */
[----:B------:R-:W-:Y:S02]  /*00c0*/  UIADD3 UR4, UP1, UR4, 0x1f0, URZ ;  /* 0x000001f004047890 */ /* 0x000fe4000ff3e03f */
[----:B------:R-:W-:Y:S02]  /*00d0*/  UIADD3.X UR7, URZ, UR5, URZ, UP0, !UPT ;  /* 0x000000053f077290 */ /* 0x000fe400087fe43f */
[----:B------:R-:W-:-:S07]  /*00e0*/  UIADD3.X UR5, URZ, UR5, URZ, UP1, !UPT ;  /* 0x000000053f057290 */ /* 0x000fce0008ffe43f */
[----:B------:R0:W-:Y:S02]  /*00f0*/  UTMACCTL.PF [UR6] ;  /* 0x00000000060079b9 */ /* 0x0001e40008040000 */
[----:B------:R0:W-:Y:S02]  /*0100*/  UTMACCTL.PF [UR4] ;  /* 0x00000000040079b9 */ /* 0x0001e40008040000 */
[----:B0-----:R-:W-:Y:S01]  /*0110*/  NOP ;  /* 0x0000000000007918 */ /* 0x001fe20000000000 */
.L_x_1:
[----:B------:R-:W-:Y:S05]  /*0120*/  BSYNC B0 ;  /* 0x0000000000007941 */ /* 0x000fea0003800000 */
.L_x_0:
[----:B------:R-:W0:Y:S02]  /*0130*/  SHFL.IDX PT, R5, R0, RZ, 0x1f ;  /* 0x00001fff00057589 */ /* 0x000e2400000e0000 */
[----:B0-----:R-:W-:-:S13]  /*0140*/  ISETP.NE.AND P0, PT, R5, RZ, PT ;  /* 0x000000ff0500720c */ /* 0x001fda0003f05270 */
[----:B------:R-:W-:Y:S05]  /*0150*/  @P0 BRA `(.L_x_2) ;  /* 0x0000000000600947 */ /* 0x000fea0003800000 */
[----:B------:R-:W0:Y:S01]  /*0160*/  S2UR UR8, SR_CgaCtaId ;  /* 0x00000000000879c3 */ /* 0x000e220000008800 */
[----:B------:R-:W-:Y:S01]  /*0170*/  UMOV UR4, 0x400 ;  /* 0x0000040000047882 */ /* 0x000fe20000000000 */
[----:B------:R-:W-:Y:S01]  /*0180*/  UMOV UR5, 0x1 ;  /* 0x0000000100057882 */ /* 0x000fe20000000000 */
[----:B------:R-:W-:Y:S01]  /*0190*/  UMOV UR6, 0x4 ;  /* 0x0000000400067882 */ /* 0x000fe20000000000 */
[----:B------:R-:W-:Y:S01]  /*01a0*/  ELECT P0, URZ, PT ;  /* 0x00000000003f782f */ /* 0x000fe20003800000 */
[----:B------:R-:W-:-:S04]  /*01b0*/  UIADD3 UR6, -UR6, 0x100000, URZ ;  /* 0x0010000006067890 */ /* 0x000fc8000fffe13f */
[----:B------:R-:W-:Y:S02]  /*01c0*/  USHF.L.U32 UR7, UR6, 0xb, URZ ;  /* 0x0000000b06077899 */ /* 0x000fe4000800063f */
[----:B------:R-:W-:Y:S02]  /*01d0*/  USHF.L.U32 UR6, UR6, 0x1, URZ ;  /* 0x0000000106067899 */ /* 0x000fe4000800063f */
[----:B0-----:R-:W-:Y:S02]  /*01e0*/  ULEA UR8, UR8, UR4, 0x18 ;  /* 0x0000000408087291 */ /* 0x001fe4000f8ec03f */
[----:B------:R-:W-:-:S04]  /*01f0*/  UIADD3 UR4, -UR5, 0x100000, URZ ;  /* 0x0010000005047890 */ /* 0x000fc8000fffe13f */
[----:B------:R-:W-:Y:S02]  /*0200*/  USHF.L.U32 UR5, UR4, 0xb, URZ ;  /* 0x0000000b04057899 */ /* 0x000fe4000800063f */
[----:B------:R-:W-:Y:S01]  /*0210*/  USHF.L.U32 UR4, UR4, 0x1, URZ ;  /* 0x0000000104047899 */ /* 0x000fe2000800063f */
[----:B------:R-:W0:Y:S11]  /*0220*/  FENCE.VIEW.ASYNC.S ;  /* 0x00000000000073c6 */ /* 0x000e360000000000 */
[----:B0-----:R0:W1:Y:S01]  /*0230*/  SYNCS.EXCH.64 URZ, [UR8], UR4 ;  /* 0x00000004083f75b2 */ /* 0x0010620008000100 */
[----:B------:R0:W2:Y:S01]  /*0240*/  SYNCS.EXCH.64 URZ, [UR8+0x28], UR6 ;  /* 0x00002806083f75b2 */ /* 0x0000a20008000100 */
[----:B------:R0:W3:Y:S01]  /*0250*/  SYNCS.EXCH.64 URZ, [UR8+0x8], UR4 ;  /* 0x00000804083f75b2 */ /* 0x0000e20008000100 */
[----:B------:R0:W4:Y:S01]  /*0260*/  SYNCS.EXCH.64 URZ, [UR8+0x30], UR6 ;  /* 0x00003006083f75b2 */ /* 0x0001220008000100 */
[----:B------:R0:W0:Y:S01]  /*0270*/  SYNCS.EXCH.64 URZ, [UR8+0x10], UR4 ;  /* 0x00001004083f75b2 */ /* 0x0000220008000100 */
[----:B------:R0:W0:Y:S01]  /*0280*/  SYNCS.EXCH.64 URZ, [UR8+0x38], UR6 ;  /* 0x00003806083f75b2 */ /* 0x0000220008000100 */
[----:B------:R0:W0:Y:S01]  /*0290*/  SYNCS.EXCH.64 URZ, [UR8+0x18], UR4 ;  /* 0x00001804083f75b2 */ /* 0x0000220008000100 */
[----:B------:R0:W0:Y:S01]  /*02a0*/  SYNCS.EXCH.64 URZ, [UR8+0x40], UR6 ;  /* 0x00004006083f75b2 */ /* 0x0000220008000100 */
[----:B------:R0:W0:Y:S01]  /*02b0*/  SYNCS.EXCH.64 URZ, [UR8+0x20], UR4 ;  /* 0x00002004083f75b2 */ /* 0x0000220008000100 */
[----:B------:R0:W0:Y:S01]  /*02c0*/  SYNCS.EXCH.64 URZ, [UR8+0x48], UR6 ;  /* 0x00004806083f75b2 */ /* 0x0000220008000100 */
[----:B------:R-:W-:Y:S01]  /*02d0*/  NOP ;  /* 0x0000000000007918 */ /* 0x000fe20000000000 */
.L_x_2:
[----:B------:R-:W-:Y:S01]  /*02e0*/  SHF.R.S32.HI R4, RZ, 0x1f, R95 ;  /* 0x0000001fff047819 */ /* 0x000fe2000001145f */
[----:B------:R-:W5:Y:S01]  /*02f0*/  SHFL.IDX PT, R0, R0, RZ, 0x1f ;  /* 0x00001fff00007589 */ /* 0x000f6200000e0000 */
[----:B0-----:R-:W0:Y:S01]  /*0300*/  S2UR UR8, SR_CTAID.X ;  /* 0x00000000000879c3 */ /* 0x001e220000002500 */
[----:B------:R-:W-:Y:S02]  /*0310*/  ELECT P0, URZ, PT ;  /* 0x00000000003f782f */ /* 0x000fe40003800000 */
[----:B------:R-:W-:Y:S01]  /*0320*/  LEA.HI R4, R4, R95, RZ, 0x7 ;  /* 0x0000005f04047211 */ /* 0x000fe200078f38ff */
[----:B------:R-:W-:Y:S01]  /*0330*/  ULDC UR4, c[0x0][0x150] ;  /* 0x0000540000047ab9 */ /* 0x000fe20000000800 */
[----:B------:R-:W-:Y:S01]  /*0340*/  SHF.R.S32.HI R6, RZ, 0x1f, R5 ;  /* 0x0000001fff067819 */ /* 0x000fe20000011405 */
[----:B------:R-:W-:Y:S01]  /*0350*/  NOP ;  /* 0x0000000000007918 */ /* 0x000fe20000000000 */
[----:B------:R-:W-:Y:S01]  /*0360*/  LOP3.LUT R4, R4, 0xffffff80, RZ, 0xc0, !PT ;  /* 0xffffff8004047812 */ /* 0x000fe200078ec0ff */
[----:B------:R-:W-:Y:S01]  /*0370*/  NOP ;  /* 0x0000000000007918 */ /* 0x000fe20000000000 */
[----:B------:R-:W-:Y:S01]  /*0380*/  LEA.HI R6, R6, R5, RZ, 0x2 ;  /* 0x0000000506067211 */ /* 0x000fe200078f10ff */
[----:B------:R-:W1:Y:S01]  /*0390*/  LDC R11, c[0x0][0x144] ;  /* 0x00005100ff0b7b82 */ /* 0x000e620000000800 */
[----:B------:R-:W-:Y:S01]  /*03a0*/  IMAD.MOV.U32 R22, RZ, RZ, 0x1 ;  /* 0x00000001ff167424 */ /* 0x000fe200078e00ff */
[----:B------:R-:W-:Y:S01]  /*03b0*/  ISETP.NE.AND P3, PT, R2, RZ, PT ;  /* 0x000000ff0200720c */ /* 0x000fe20003f65270 */
[----:B------:R-:W-:Y:S01]  /*03c0*/  IMAD.IADD R8, R95, 0x1, -R4 ;  /* 0x000000015f087824 */ /* 0x000fe200078e0a04 */
[----:B------:R-:W-:Y:S01]  /*03d0*/  LOP3.LUT R6, R6, 0x3ffffffc, RZ, 0xc0, !PT ;  /* 0x3ffffffc06067812 */ /* 0x000fe200078ec0ff */
[----:B------:R-:W2:Y:S03]  /*03e0*/  S2R R4, SR_CTAID.Y ;  /* 0x0000000000047919 */ /* 0x000ea60000002600 */
[----:B------:R-:W-:Y:S01]  /*03f0*/  SHF.R.S32.HI R9, RZ, 0x1f, R8 ;  /* 0x0000001fff097819 */ /* 0x000fe20000011408 */
[----:B------:R-:W-:Y:S01]  /*0400*/  IMAD.IADD R6, R5, 0x1, -R6 ;  /* 0x0000000105067824 */ /* 0x000fe200078e0a06 */
[----:B------:R-:W3:Y:S02]  /*0410*/  LDC R13, c[0x0][0x140] ;  /* 0x00005000ff0d7b82 */ /* 0x000ee40000000800 */
[----:B------:R-:W-:-:S02]  /*0420*/  LEA.HI R9, R9, R8, RZ, 0x3 ;  /* 0x0000000809097211 */ /* 0x000fc400078f18ff */
[----:B-----5:R-:W-:Y:S02]  /*0430*/  ISETP.NE.OR P0, PT, R0, RZ, !P0 ;  /* 0x000000ff0000720c */ /* 0x020fe40004705670 */
[--C-:B------:R-:W-:Y:S02]  /*0440*/  SHF.R.S32.HI R0, RZ, 0x3, R9.reuse ;  /* 0x00000003ff007819 */ /* 0x100fe40000011409 */
[----:B0-----:R-:W-:Y:S02]  /*0450*/  I2FP.F32.U32 R10, UR8 ;  /* 0x00000008000a7c45 */ /* 0x001fe40008201000 */
[----:B------:R-:W-:-:S03]  /*0460*/  SHF.R.S32.HI R9, RZ, 0x1f, R9 ;  /* 0x0000001fff097819 */ /* 0x000fc60000011409 */
[----:B------:R-:W-:Y:S01]  /*0470*/  FMUL R10, R10, UR4 ;  /* 0x000000040a0a7c20 */ /* 0x000fe20008400000 */
[----:B------:R-:W-:Y:S01]  /*0480*/  LEA.HI R9, R9, R0, RZ, 0x2 ;  /* 0x0000000009097211 */ /* 0x000fe200078f10ff */
[----:B------:R-:W-:Y:S02]  /*0490*/  ULDC UR4, c[0x0][0x154] ;  /* 0x0000550000047ab9 */ /* 0x000fe40000000800 */
[----:B------:R-:W-:Y:S01]  /*04a0*/  VOTEU.ALL UP0, P0 ;  /* 0x00000000003f7886 */ /* 0x000fe20000000000 */
[----:B------:R-:W-:Y:S01]  /*04b0*/  LOP3.LUT R9, R9, 0xfffffffc, RZ, 0xc0, !PT ;  /* 0xfffffffc09097812 */ /* 0x000fe200078ec0ff */
[----:B------:R-:W0:Y:S01]  /*04c0*/  F2I.U32.TRUNC.NTZ R10, R10 ;  /* 0x0000000a000a7305 */ /* 0x000e22000020f000 */
[----:B------:R-:W-:Y:S02]  /*04d0*/  VOTEU.ALL UP1, P0 ;  /* 0x00000000003f7886 */ /* 0x000fe40000020000 */
[----:B------:R-:W5:Y:S01]  /*04e0*/  @!UP0 S2UR UR7, SR_CgaCtaId ;  /* 0x00000000000789c3 */ /* 0x000f620000008800 */
[----:B------:R-:W-:Y:S01]  /*04f0*/  IMAD.IADD R9, R0, 0x1, -R9 ;  /* 0x0000000100097824 */ /* 0x000fe200078e0a09 */
[----:B------:R-:W-:Y:S01]  /*0500*/  SHF.R.S32.HI R0, RZ, 0x1f, R3 ;  /* 0x0000001fff007819 */ /* 0x000fe20000011403 */
[----:B------:R-:W-:Y:S01]  /*0510*/  @!UP0 UMOV UR6, 0x400 ;  /* 0x0000040000068882 */ /* 0x000fe20000000000 */
[----:B---3--:R-:W-:Y:S01]  /*0520*/  ISETP.EQ.U32.AND P2, PT, R13, 0x1, PT ;  /* 0x000000010d00780c */ /* 0x008fe20003f42070 */
[----:B------:R-:W-:Y:S01]  /*0530*/  IMAD R19, R6, 0x4, R9 ;  /* 0x0000000406137824 */ /* 0x000fe200078e0209 */
[----:B--2---:R-:W-:-:S02]  /*0540*/  I2FP.F32.U32 R12, R4 ;  /* 0x00000004000c7245 */ /* 0x004fc40000201000 */
[----:B------:R-:W2:Y:S01]  /*0550*/  LDC R9, c[0x0][0x148] ;  /* 0x00005200ff097b82 */ /* 0x000ea20000000800 */
[----:B------:R-:W-:Y:S02]  /*0560*/  LEA.HI R0, R0, R3, RZ, 0x2 ;  /* 0x0000000300007211 */ /* 0x000fe400078f10ff */
[----:B------:R-:W-:Y:S01]  /*0570*/  LEA.HI R6, R19, R19, RZ, 0x1 ;  /* 0x0000001313067211 */ /* 0x000fe200078f08ff */
[----:B0-----:R-:W-:Y:S02]  /*0580*/  IMAD.MOV R14, RZ, RZ, -R10 ;  /* 0x000000ffff0e7224 */ /* 0x001fe400078e0a0a */
[----:B------:R-:W-:Y:S01]  /*0590*/  FMUL R12, R12, UR4 ;  /* 0x000000040c0c7c20 */ /* 0x000fe20008400000 */
[----:B------:R-:W-:Y:S01]  /*05a0*/  LOP3.LUT R0, R0, 0xfffffffc, RZ, 0xc0, !PT ;  /* 0xfffffffc00007812 */ /* 0x000fe200078ec0ff */
[----:B------:R-:W-:Y:S01]  /*05b0*/  UMOV UR4, 0x20 ;  /* 0x0000002000047882 */ /* 0x000fe20000000000 */
[----:B------:R-:W-:Y:S01]  /*05c0*/  LOP3.LUT R10, R6, 0xfffffffe, RZ, 0xc0, !PT ;  /* 0xfffffffe060a7812 */ /* 0x000fe200078ec0ff */
[----:B-1----:R-:W-:Y:S01]  /*05d0*/  IMAD R6, R11, R14, UR8 ;  /* 0x000000080b067e24 */ /* 0x002fe2000f8e020e */
[----:B------:R-:W-:-:S04]  /*05e0*/  @!UP0 UIADD3 UR4, -UR4, 0x100000, URZ ;  /* 0x0010000004048890 */ /* 0x000fc8000fffe13f */
[----:B------:R-:W-:Y:S02]  /*05f0*/  @!UP0 USHF.L.U32 UR5, UR4, 0xb, URZ ;  /* 0x0000000b04058899 */ /* 0x000fe4000800063f */
[----:B------:R-:W-:Y:S01]  /*0600*/  @!UP0 USHF.L.U32 UR4, UR4, 0x1, URZ ;  /* 0x0000000104048899 */ /* 0x000fe2000800063f */
[----:B------:R-:W0:Y:S01]  /*0610*/  F2I.U32.TRUNC.NTZ R12, R12 ;  /* 0x0000000c000c7305 */ /* 0x000e22000020f000 */
[----:B------:R-:W-:Y:S02]  /*0620*/  IMAD.IADD R3, R3, 0x1, -R0 ;  /* 0x0000000103037824 */ /* 0x000fe400078e0a00 */
[C---:B------:R-:W-:Y:S02]  /*0630*/  IMAD.IADD R11, R19.reuse, 0x1, -R10 ;  /* 0x00000001130b7824 */ /* 0x040fe400078e0a0a */
[----:B------:R-:W-:Y:S01]  /*0640*/  IMAD.SHL.U32 R10, R19, 0x4, RZ ;  /* 0x00000004130a7824 */ /* 0x000fe200078e00ff */
[----:B-----5:R-:W-:Y:S01]  /*0650*/  @!UP0 ULEA UR6, UR7, UR6, 0x18 ;  /* 0x0000000607068291 */ /* 0x020fe2000f8ec03f */
[----:B------:R-:W-:Y:S01]  /*0660*/  ISETP.NE.AND P1, PT, R3, 0x3, PT ;  /* 0x000000030300780c */ /* 0x000fe20003f25270 */
[----:B------:R-:W-:Y:S01]  /*0670*/  VOTEU.ALL UP0, P0 ;  /* 0x00000000003f7886 */ /* 0x000fe20000000000 */
[----:B------:R-:W-:-:S02]  /*0680*/  ISETP.NE.AND P4, PT, R11, R6, PT ;  /* 0x000000060b00720c */ /* 0x000fc40003f85270 */
[----:B------:R-:W-:Y:S02]  /*0690*/  LOP3.LUT R19, R19, 0xc, R10, 0x78, !PT ;  /* 0x0000000c13137812 */ /* 0x000fe400078e780a */
[----:B------:R-:W-:Y:S01]  /*06a0*/  LOP3.LUT P0, RZ, R8, 0x7, RZ, 0xc0, !PT ;  /* 0x0000000708ff7812 */ /* 0x000fe2000780c0ff */
[C---:B------:R-:W-:Y:S01]  /*06b0*/  VIADD R8, R2.reuse, 0xffffffff ;  /* 0xffffffff02087836 */ /* 0x040fe20000000000 */
[----:B------:R-:W-:Y:S01]  /*06c0*/  ISETP.EQ.OR P1, PT, R3, RZ, !P1 ;  /* 0x000000ff0300720c */ /* 0x000fe20004f22670 */
[----:B0-----:R-:W-:Y:S01]  /*06d0*/  IMAD.MOV R23, RZ, RZ, -R12 ;  /* 0x000000ffff177224 */ /* 0x001fe200078e0a0c */
[----:B------:R-:W-:Y:S01]  /*06e0*/  ISETP.LT.U32.AND P0, PT, R19, 0x2, !P0 ;  /* 0x000000021300780c */ /* 0x000fe20004701070 */
[----:B------:R-:W0:Y:S02]  /*06f0*/  FENCE.VIEW.ASYNC.S ;  /* 0x00000000000073c6 */ /* 0x000e240000000000 */
[----:B0-----:R0:W1:Y:S01]  /*0700*/  @!UP0 SYNCS.EXCH.64 URZ, [UR6+0x60], UR4 ;  /* 0x00006004063f85b2 */ /* 0x0010620008000100 */
[----:B------:R-:W-:Y:S01]  /*0710*/  ISETP.EQ.AND P1, PT, R2, RZ, P1 ;  /* 0x000000ff0200720c */ /* 0x000fe20000f22270 */
[----:B--2---:R-:W-:Y:S01]  /*0720*/  IMAD R11, R9, R23, R4 ;  /* 0x00000017090b7224 */ /* 0x004fe200078e0204 */
[----:B------:R-:W-:-:S02]  /*0730*/  ISETP.GE.U32.AND P6, PT, R8, 0x2, PT ;  /* 0x000000020800780c */ /* 0x000fc40003fc6070 */
[----:B------:R-:W-:Y:S02]  /*0740*/  @P4 LEA.HI R0, R19, R19, RZ, 0x1 ;  /* 0x0000001313004211 */ /* 0x000fe400078f08ff */
[----:B------:R-:W-:Y:S02]  /*0750*/  SEL R18, RZ, 0x1, !P1 ;  /* 0x00000001ff127807 */ /* 0x000fe40004800000 */
[----:B------:R-:W-:Y:S02]  /*0760*/  @P4 SHF.R.S32.HI R0, RZ, 0x1, R0 ;  /* 0x00000001ff004819 */ /* 0x000fe40000011400 */
[----:B------:R-:W-:Y:S02]  /*0770*/  SEL R18, R18, 0x2, P6 ;  /* 0x0000000212127807 */ /* 0x000fe40003000000 */
[----:B------:R-:W-:Y:S02]  /*0780*/  @P4 ISETP.NE.AND P5, PT, R0, R11, PT ;  /* 0x0000000b0000420c */ /* 0x000fe40003fa5270 */
[----:B------:R-:W-:Y:S01]  /*0790*/  SEL R11, RZ, 0x1, !P0 ;  /* 0x00000001ff0b7807 */ /* 0x000fe20004000000 */
[----:B------:R0:W2:Y:S01]  /*07a0*/  @!UP1 SYNCS.EXCH.64 URZ, [UR6+0x68], UR4 ;  /* 0x00006804063f95b2 */ /* 0x0000a20008000100 */
[----:B------:R-:W-:Y:S01]  /*07b0*/  @P4 SEL R22, RZ, 0x1, P5 ;  /* 0x00000001ff164807 */ /* 0x000fe20002800000 */
[----:B------:R-:W-:Y:S01]  /*07c0*/  NOP ;  /* 0x0000000000007918 */ /* 0x000fe20000000000 */
[----:B------:R-:W-:-:S02]  /*07d0*/  LOP3.LUT R0, R95, 0x7f, RZ, 0xc0, !PT ;  /* 0x0000007f5f007812 */ /* 0x000fc400078ec0ff */
[----:B------:R-:W-:Y:S01]  /*07e0*/  LOP3.LUT R22, R22, R11, RZ, 0xc0, !PT ;  /* 0x0000000b16167212 */ /* 0x000fe200078ec0ff */
[----:B01----:R-:W-:Y:S06]  /*07f0*/  @!P2 BRA `(.L_x_3) ;  /* 0x000000000008a947 */ /* 0x003fec0003800000 */
[----:B--2-4-:R-:W-:Y:S01]  /*0800*/  UCGABAR_ARV ;  /* 0x00000000000079c7 */ /* 0x014fe20008000000 */
[----:B------:R-:W-:Y:S05]  /*0810*/  BRA `(.L_x_4) ;  /* 0x0000000000047947 */ /* 0x000fea0003800000 */
.L_x_3:
[----:B--2-4-:R-:W-:Y:S01]  /*0820*/  NOP ;  /* 0x0000000000007918 */ /* 0x014fe20000000000 */
.L_x_4:
[----:B------:R-:W0:Y:S01]  /*0830*/  LDC R2, c[0x0][0x65c] ;  /* 0x00019700ff027b82 */ /* 0x000e220000000800 */
[----:B------:R-:W-:Y:S02]  /*0840*/  IMAD.U32 R10, RZ, RZ, UR8 ;  /* 0x00000008ff0a7e24 */ /* 0x000fe4000f8e00ff */
[----:B------:R-:W-:Y:S01]  /*0850*/  IMAD.MOV.U32 R11, RZ, RZ, RZ ;  /* 0x000000ffff0b7224 */ /* 0x000fe200078e00ff */
[----:B0-----:R-:W-:-:S04]  /*0860*/  ISETP.NE.AND P1, PT, R2, 0x1, PT ;  /* 0x000000010200780c */ /* 0x001fc80003f25270 */
[----:B------:R-:W-:-:S09]  /*0870*/  P2R R5, PR, RZ, 0x2 ;  /* 0x00000002ff057803 */ /* 0x000fd20000000000 */
[----:B------:R-:W0:Y:S01]  /*0880*/  @P1 LDC R17, c[0x0][0x10] ;  /* 0x00000400ff111b82 */ /* 0x000e220000000800 */
[----:B------:R-:W-:Y:S02]  /*0890*/  @P1 IMAD.MOV.U32 R5, RZ, RZ, RZ ;  /* 0x000000ffff051224 */ /* 0x000fe400078e00ff */
[----:B------:R-:W-:-:S05]  /*08a0*/  @P1 IMAD.MOV.U32 R15, RZ, RZ, RZ ;  /* 0x000000ffff0f1224 */ /* 0x000fca00078e00ff */
[----:B------:R-:W1:Y:S01]  /*08b0*/  @!P1 LDC R13, c[0x0][0xc] ;  /* 0x00000300ff0d9b82 */ /* 0x000e620000000800 */
[----:B------:R-:W-:Y:S01]  /*08c0*/  ULDC UR4, c[0x0][0xc] ;  /* 0x0000030000047ab9 */ /* 0x000fe20000000800 */
[----:B------:R-:W-:Y:S01]  /*08d0*/  ULDC UR5, c[0x0][0x10] ;  /* 0x0000040000057ab9 */ /* 0x000fe20000000800 */
[----:B------:R-:W-:Y:S01]  /*08e0*/  ULDC UR6, c[0x0][0x14] ;  /* 0x0000050000067ab9 */ /* 0x000fe20000000800 */
[----:B------:R-:W-:-:S04]  /*08f0*/  UIMAD.WIDE.U32 UR4, UR4, UR5, URZ ;  /* 0x00000005040472a5 */ /* 0x000fc8000f8e003f */
[----:B------:R-:W-:Y:S02]  /*0900*/  UIMAD.WIDE.U32 UR36, UR4, UR6, URZ ;  /* 0x00000006042472a5 */ /* 0x000fe4000f8e003f */
[----:B------:R-:W-:-:S04]  /*0910*/  UIMAD UR42, UR5, UR6, URZ ;  /* 0x00000006052a72a4 */ /* 0x000fc8000f8e023f */
[----:B------:R-:W-:Y:S01]  /*0920*/  UIADD3 UR42, UR37, UR42, URZ ;  /* 0x0000002a252a7290 */ /* 0x000fe2000fffe03f */
[----:B0-----:R-:W-:-:S04]  /*0930*/  @P1 IMAD.WIDE.U32 R16, R17, UR8, R4 ;  /* 0x0000000811101c25 */ /* 0x001fc8000f8e0004 */
[----:B------:R-:W-:Y:S02]  /*0940*/  @P1 IMAD.IADD R17, R17, 0x1, R15 ;  /* 0x0000000111111824 */ /* 0x000fe400078e020f */
[----:B-1----:R-:W-:-:S04]  /*0950*/  @!P1 IMAD.WIDE.U32 R10, R4, R13, R10 ;  /* 0x0000000d040a9225 */ /* 0x002fc800078e000a */
[----:B------:R-:W-:Y:S02]  /*0960*/  @!P1 IMAD.MOV.U32 R16, RZ, RZ, R10 ;  /* 0x000000ffff109224 */ /* 0x000fe400078e000a */
[----:B------:R-:W-:Y:S01]  /*0970*/  @!P1 IMAD.MOV.U32 R17, RZ, RZ, R11 ;  /* 0x000000ffff119224 */ /* 0x000fe200078e000b */
[----:B------:R-:W-:Y:S06]  /*0980*/  @!P2 BRA `(.L_x_5) ;  /* 0x00000000000ca947 */ /* 0x000fec0003800000 */
[----:B------:R-:W-:Y:S01]  /*0990*/  UCGABAR_WAIT ;  /* 0x0000000000007dc7 */ /* 0x000fe20008000000 */
[----:B------:R-:W-:Y:S01]  /*09a0*/  CCTL.IVALL ;  /* 0x00000000ff00798f */ /* 0x000fe20002000000 */
[----:B------:R-:W-:Y:S05]  /*09b0*/  BRA `(.L_x_6) ;  /* 0x0000000000047947 */ /* 0x000fea0003800000 */
.L_x_5:
[----:B------:R-:W-:Y:S06]  /*09c0*/  BAR.SYNC.DEFER_BLOCKING 0x0 ;  /* 0x0000000000007b1d */ /* 0x000fec0000010000 */
.L_x_6:
[----:B------:R-:W-:Y:S05]  /*09d0*/  @!P3 BRA `(.L_x_7) ;  /* 0x0000005c00a4b947 */ /* 0x000fea0003800000 */
[----:B------:R-:W-:-:S13]  /*09e0*/  ISETP.GT.U32.AND P0, PT, R8, 0x1, PT ;  /* 0x000000010800780c */ /* 0x000fda0003f04070 */
[----:B------:R-:W-:Y:S05]  /*09f0*/  @P0 EXIT ;  /* 0x000000000000094d */ /* 0x000fea0003800000 */
[----:B------:R-:W-:Y:S01]  /*0a00*/  ULDC.64 UR4, c[0x0][0x650] ;  /* 0x0001940000047ab9 */ /* 0x000fe20000000a00 */
[----:B------:R-:W-:Y:S01]  /*0a10*/  PRMT R3, RZ, 0x7610, R3 ;  /* 0x00007610ff037816 */ /* 0x000fe20000000003 */
[----:B------:R-:W-:Y:S01]  /*0a20*/  IMAD.MOV.U32 R103, RZ, RZ, -0x1 ;  /* 0xffffffffff677424 */ /* 0x000fe200078e00ff */
[----:B------:R-:W-:Y:S01]  /*0a30*/  ISETP.GE.U32.AND P0, PT, R16, UR4, PT ;  /* 0x0000000410007c0c */ /* 0x000fe2000bf06070 */
[----:B------:R-:W-:Y:S02]  /*0a40*/  IMAD.MOV.U32 R100, RZ, RZ, -0x1 ;  /* 0xffffffffff647424 */ /* 0x000fe400078e00ff */
[----:B------:R-:W-:Y:S01]  /*0a50*/  IMAD.MOV.U32 R101, RZ, RZ, -0x1 ;  /* 0xffffffffff657424 */ /* 0x000fe200078e00ff */
[----:B------:R-:W-:-:S13]  /*0a60*/  ISETP.GE.U32.AND.EX P0, PT, R17, UR5, PT, P0 ;  /* 0x0000000511007c0c */ /* 0x000fda000bf06100 */
[----:B------:R-:W-:Y:S05]  /*0a70*/  @P0 BRA `(.L_x_8) ;  /* 0x0000000400280947 */ /* 0x000fea0003800000 */
[----:B------:R-:W0:Y:S01]  /*0a80*/  LDC.64 R24, c[0x0][0x628] ;  /* 0x00018a00ff187b82 */ /* 0x000e220000000a00 */
[----:B------:R-:W-:Y:S02]  /*0a90*/  IMAD.MOV.U32 R10, RZ, RZ, R16 ;  /* 0x000000ffff0a7224 */ /* 0x000fe400078e0010 */
[----:B------:R-:W-:-:S05]  /*0aa0*/  IMAD.MOV.U32 R11, RZ, RZ, R17 ;  /* 0x000000ffff0b7224 */ /* 0x000fca00078e0011 */
[----:B------:R-:W1:Y:S08]  /*0ab0*/  LDC R8, c[0x0][0x630] ;  /* 0x00018c00ff087b82 */ /* 0x000e700000000800 */
[----:B------:R-:W2:Y:S01]  /*0ac0*/  LDC.64 R26, c[0x0][0x620] ;  /* 0x00018800ff1a7b82 */ /* 0x000ea20000000a00 */
[----:B0-----:R-:W-:-:S04]  /*0ad0*/  ISETP.NE.U32.AND P0, PT, R24, RZ, PT ;  /* 0x000000ff1800720c */ /* 0x001fc80003f05070 */
[----:B------:R-:W-:-:S13]  /*0ae0*/  ISETP.NE.AND.EX P0, PT, R25, RZ, PT, P0 ;  /* 0x000000ff1900720c */ /* 0x000fda0003f05300 */
[----:B-12---:R-:W-:Y:S05]  /*0af0*/  @!P0 BRA `(.L_x_9) ;  /* 0x0000000000288947 */ /* 0x006fea0003800000 */
[----:B------:R-:W0:Y:S02]  /*0b00*/  LDC R3, c[0x0][0x634] ;  /* 0x00018d00ff037b82 */ /* 0x000e240000000800 */
[----:B0-----:R-:W-:-:S05]  /*0b10*/  IADD3 R3, P0, R16, R3, RZ ;  /* 0x0000000310037210 */ /* 0x001fca0007f1e0ff */
[----:B------:R-:W-:-:S04]  /*0b20*/  IMAD.X R21, RZ, RZ, R17, P0 ;  /* 0x000000ffff157224 */ /* 0x000fc800000e0611 */
[----:B------:R-:W-:-:S04]  /*0b30*/  IMAD.WIDE.U32 R10, R21, R24, RZ ;  /* 0x00000018150a7225 */ /* 0x000fc800078e00ff */
[----:B------:R-:W-:-:S04]  /*0b40*/  IMAD.WIDE.U32 R12, P0, R3, R25, R10 ;  /* 0x00000019030c7225 */ /* 0x000fc8000780000a */
[----:B------:R-:W-:-:S04]  /*0b50*/  IMAD.WIDE.U32 R10, R3, R24, RZ ;  /* 0x00000018030a7225 */ /* 0x000fc800078e00ff */
[----:B------:R-:W-:Y:S01]  /*0b60*/  IMAD.X R15, RZ, RZ, RZ, P0 ;  /* 0x000000ffff0f7224 */ /* 0x000fe200000e06ff */
[----:B------:R-:W-:Y:S01]  /*0b70*/  IADD3 RZ, P0, R11, R12, RZ ;  /* 0x0000000c0bff7210 */ /* 0x000fe20007f1e0ff */
[----:B------:R-:W-:-:S04]  /*0b80*/  IMAD.MOV.U32 R14, RZ, RZ, R13 ;  /* 0x000000ffff0e7224 */ /* 0x000fc800078e000d */
[----:B------:R-:W-:-:S08]  /*0b90*/  IMAD.WIDE.U32.X R10, R21, R25, R14, P0 ;  /* 0x00000019150a7225 */ /* 0x000fd000000e040e */
.L_x_9:
[----:B------:R-:W0:Y:S01]  /*0ba0*/  LDC.64 R30, c[0x0][0x640] ;  /* 0x00019000ff1e7b82 */ /* 0x000e220000000a00 */
[-CC-:B------:R-:W-:Y:S01]  /*0bb0*/  SHF.R.U64 R101, R10, R8.reuse, R11.reuse ;  /* 0x000000080a657219 */ /* 0x180fe2000000120b */
[----:B------:R-:W-:Y:S01]  /*0bc0*/  IMAD R29, R9, R23, R4 ;  /* 0x00000017091d7224 */ /* 0x000fe200078e0204 */
[----:B------:R-:W-:Y:S01]  /*0bd0*/  SHF.R.U32.HI R3, RZ, R8, R11 ;  /* 0x00000008ff037219 */ /* 0x000fe2000001160b */
[----:B------:R-:W-:Y:S01]  /*0be0*/  IMAD.MOV.U32 R23, RZ, RZ, 0x1 ;  /* 0x00000001ff177424 */ /* 0x000fe200078e00ff */
[----:B------:R-:W-:-:S03]  /*0bf0*/  IADD3 R5, P0, RZ, -R101, RZ ;  /* 0x80000065ff057210 */ /* 0x000fc60007f1e0ff */
[----:B------:R-:W1:Y:S02]  /*0c00*/  LDC R12, c[0x0][0x618] ;  /* 0x00018600ff0c7b82 */ /* 0x000e640000000800 */
[----:B------:R-:W-:Y:S02]  /*0c10*/  IMAD.X R3, RZ, RZ, ~R3, P0 ;  /* 0x000000ffff037224 */ /* 0x000fe400000e0e03 */
[----:B------:R-:W-:-:S04]  /*0c20*/  IMAD.WIDE.U32 R10, R5, R26, R16 ;  /* 0x0000001a050a7225 */ /* 0x000fc800078e0010 */
[----:B------:R-:W2:Y:S01]  /*0c30*/  LDC R20, c[0x0][0x608] ;  /* 0x00018200ff147b82 */ /* 0x000ea20000000800 */
[----:B------:R-:W-:Y:S02]  /*0c40*/  IMAD R8, R3, R26, RZ ;  /* 0x0000001a03087224 */ /* 0x000fe400078e02ff */
[----:B------:R-:W-:Y:S02]  /*0c50*/  IMAD.MOV.U32 R3, RZ, RZ, -0x1 ;  /* 0xffffffffff037424 */ /* 0x000fe400078e00ff */
[----:B------:R-:W-:-:S03]  /*0c60*/  IMAD R5, R5, R27, R8 ;  /* 0x0000001b05057224 */ /* 0x000fc600078e0208 */
[----:B------:R-:W3:Y:S01]  /*0c70*/  LDC R28, c[0x0][0x658] ;  /* 0x00019600ff1c7b82 */ /* 0x000ee20000000800 */
[----:B------:R-:W-:Y:S01]  /*0c80*/  IMAD.IADD R5, R11, 0x1, R5 ;  /* 0x000000010b057824 */ /* 0x000fe200078e0205 */
[----:B0-----:R-:W-:-:S04]  /*0c90*/  ISETP.NE.U32.AND P0, PT, R30, RZ, PT ;  /* 0x000000ff1e00720c */ /* 0x001fc80003f05070 */
[----:B------:R-:W-:Y:S02]  /*0ca0*/  ISETP.NE.AND.EX P0, PT, R31, RZ, PT, P0 ;  /* 0x000000ff1f00720c */ /* 0x000fe40003f05300 */
[----:B------:R-:W0:Y:S01]  /*0cb0*/  LDC R24, c[0x0][0x600] ;  /* 0x00018000ff187b82 */ /* 0x000e220000000800 */
[-CC-:B-1----:R-:W-:Y:S02]  /*0cc0*/  SHF.R.U64 R14, R10, R12.reuse, R5.reuse ;  /* 0x0000000c0a0e7219 */ /* 0x182fe40000001205 */
[----:B------:R-:W-:-:S05]  /*0cd0*/  SHF.R.U32.HI R5, RZ, R12, R5 ;  /* 0x0000000cff057219 */ /* 0x000fca0000011605 */
[----:B------:R-:W1:Y:S01]  /*0ce0*/  LDC R15, c[0x0][0x648] ;  /* 0x00019200ff0f7b82 */ /* 0x000e620000000800 */
[-CC-:B--2---:R-:W-:Y:S02]  /*0cf0*/  SHF.R.U64 R27, R14, R20.reuse, R5.reuse ;  /* 0x000000140e1b7219 */ /* 0x184fe40000001205 */
[----:B------:R-:W-:-:S05]  /*0d00*/  SHF.R.U32.HI R5, RZ, R20, R5 ;  /* 0x00000014ff057219 */ /* 0x000fca0000011605 */
[----:B------:R-:W2:Y:S01]  /*0d10*/  LDC R21, c[0x0][0x638] ;  /* 0x00018e00ff157b82 */ /* 0x000ea20000000800 */
[-CC-:B---3--:R-:W-:Y:S02]  /*0d20*/  SHF.R.U64 R20, R27, R28.reuse, R5.reuse ;  /* 0x0000001c1b147219 */ /* 0x188fe40000001205 */
[-C--:B------:R-:W-:Y:S02]  /*0d30*/  SHF.L.U32 R3, R3, R28.reuse, RZ ;  /* 0x0000001c03037219 */ /* 0x080fe400000006ff */
[----:B------:R-:W-:Y:S01]  /*0d40*/  SHF.R.U32.HI R5, RZ, R28, R5 ;  /* 0x0000001cff057219 */ /* 0x000fe20000011605 */
[----:B------:R-:W-:Y:S01]  /*0d50*/  IMAD.MOV.U32 R4, RZ, RZ, R20 ;  /* 0x000000ffff047224 */ /* 0x000fe200078e0014 */
[----:B------:R-:W-:Y:S01]  /*0d60*/  LOP3.LUT R12, RZ, R3, RZ, 0x33, !PT ;  /* 0x00000003ff0c7212 */ /* 0x000fe200078e33ff */
[----:B------:R-:W3:Y:S01]  /*0d70*/  LDC R25, c[0x0][0x610] ;  /* 0x00018400ff197b82 */ /* 0x000ee20000000800 */
[----:B------:R-:W-:Y:S05]  /*0d80*/  @!P0 BRA `(.L_x_10) ;  /* 0x0000000000288947 */ /* 0x000fea0003800000 */
[----:B------:R-:W4:Y:S02]  /*0d90*/  LDC R3, c[0x0][0x64c] ;  /* 0x00019300ff037b82 */ /* 0x000f240000000800 */
[----:B----4-:R-:W-:-:S05]  /*0da0*/  IADD3 R3, P0, R20, R3, RZ ;  /* 0x0000000314037210 */ /* 0x010fca0007f1e0ff */
        /* <DEDUP_REMOVED lines=8> */
.L_x_10:
[----:B-1----:R-:W-:Y:S01]  /*0e30*/  SHF.R.U64 R4, R4, R15, R5 ;  /* 0x0000000f04047219 */ /* 0x002fe20000001205 */
[----:B0-----:R-:W-:Y:S01]  /*0e40*/  VIADD R5, R24, 0xffffffff ;  /* 0xffffffff18057836 */ /* 0x001fe20000000000 */
[----:B------:R-:W-:Y:S02]  /*0e50*/  SHF.L.U32 R3, R23, R28, RZ ;  /* 0x0000001c17037219 */ /* 0x000fe400000006ff */
[----:B------:R-:W-:Y:S01]  /*0e60*/  LOP3.LUT R12, R27, R12, RZ, 0xc0, !PT ;  /* 0x0000000c1b0c7212 */ /* 0x000fe200078ec0ff */
[----:B------:R-:W-:Y:S01]  /*0e70*/  IMAD.MOV R8, RZ, RZ, -R4 ;  /* 0x000000ffff087224 */ /* 0x000fe200078e0a04 */
[----:B------:R-:W-:Y:S02]  /*0e80*/  SEL R6, R6, R29, !P1 ;  /* 0x0000001d06067207 */ /* 0x000fe40004800000 */
[----:B------:R-:W-:Y:S01]  /*0e90*/  LOP3.LUT R5, R14, R5, RZ, 0xc0, !PT ;  /* 0x000000050e057212 */ /* 0x000fe200078ec0ff */
[----:B------:R-:W-:Y:S02]  /*0ea0*/  IMAD R9, R3, R4, R12 ;  /* 0x0000000403097224 */ /* 0x000fe400078e020c */
[----:B--2---:R-:W-:-:S02]  /*0eb0*/  IMAD R3, R8, R21, R20 ;  /* 0x0000001508037224 */ /* 0x004fc400078e0214 */
[----:B---3--:R-:W-:Y:S02]  /*0ec0*/  IMAD R6, R9, R25, R6 ;  /* 0x0000001909067224 */ /* 0x008fe400078e0206 */
[----:B------:R-:W-:Y:S02]  /*0ed0*/  IMAD R103, R3, R24, R5 ;  /* 0x0000001803677224 */ /* 0x000fe400078e0205 */
[----:B------:R-:W-:-:S03]  /*0ee0*/  IMAD.MOV.U32 R4, RZ, RZ, 0x1 ;  /* 0x00000001ff047424 */ /* 0x000fc600078e00ff */
[----:B------:R-:W-:Y:S02]  /*0ef0*/  SEL R100, R103, R6, !P1 ;  /* 0x0000000667647207 */ /* 0x000fe40004800000 */
[----:B------:R-:W-:Y:S02]  /*0f00*/  PRMT R3, R4, 0x7610, R3 ;  /* 0x0000761004037816 */ /* 0x000fe40000000003 */
[----:B------:R-:W-:-:S07]  /*0f10*/  SEL R103, R6, R103, !P1 ;  /* 0x0000006706677207 */ /* 0x000fce0004800000 */
.L_x_8:
[----:B------:R-:W-:-:S08]  /*0f20*/  NOP ;  /* 0x0000000000007918 */ /* 0x000fd00000000000 */
[----:B------:R-:W0:Y:S02]  /*0f30*/  USETMAXREG.TRY_ALLOC.CTAPOOL UP0, 0xe8 ;  /* 0x000000e8000079c8 */ /* 0x000e240008000600 */
[----:B0-----:R-:W-:-:S13]  /*0f40*/  PLOP3.LUT P0, PT, PT, PT, UP0, 0x80, 0x0 ;  /* 0x000000000000781c */ /* 0x001fda0003f0f008 */
[----:B------:R-:W-:Y:S05]  /*0f50*/  @!P0 BRA `(.L_x_8) ;  /* 0xfffffffc00f08947 */ /* 0x000fea000383ffff */
[----:B------:R-:W-:Y:S01]  /*0f60*/  ULDC.64 UR4, c[0x0][0x598] ;  /* 0x0001660000047ab9 */ /* 0x000fe20000000a00 */
[----:B------:R-:W-:Y:S01]  /*0f70*/  ULDC.64 UR38, c[0x0][0x208] ;  /* 0x0000820000267ab9 */ /* 0x000fe20000000a00 */
[----:B------:R-:W-:-:S04]  /*0f80*/  ISETP.NE.U32.AND P0, PT, RZ, UR4, PT ;  /* 0x00000004ff007c0c */ /* 0x000fc8000bf05070 */
[----:B------:R-:W-:-:S13]  /*0f90*/  ISETP.NE.AND.EX P0, PT, RZ, UR5, PT, P0 ;  /* 0x00000005ff007c0c */ /* 0x000fda000bf05300 */
[----:B------:R-:W-:Y:S05]  /*0fa0*/  @!P0 BRA `(.L_x_11) ;  /* 0x00000000001c8947 */ /* 0x000fea0003800000 */
[----:B------:R-:W0:Y:S02]  /*0fb0*/  LDC.64 R4, c[0x0][0x598] ;  /* 0x00016600ff047b82 */ /* 0x000e240000000a00 */
[----:B0-----:R-:W2:Y:S02]  /*0fc0*/  LDG.E.64 R4, desc[UR38][R4.64] ;  /* 0x0000002604047981 */ /* 0x001ea4000c1e1b00 */
[----:B--2---:R-:W-:-:S04]  /*0fd0*/  ISETP.NE.U32.AND P0, PT, R4, RZ, PT ;  /* 0x000000ff0400720c */ /* 0x004fc80003f05070 */
[----:B------:R-:W-:-:S13]  /*0fe0*/  ISETP.NE.AND.EX P0, PT, R5, RZ, PT, P0 ;  /* 0x000000ff0500720c */ /* 0x000fda0003f05300 */
[----:B------:R-:W-:Y:S05]  /*0ff0*/  @!P0 BRA `(.L_x_11) ;  /* 0x0000000000088947 */ /* 0x000fea0003800000 */
[----:B------:R0:W5:Y:S01]  /*1000*/  LD.E R23, desc[UR38][R4.64] ;  /* 0x0000002604177980 */ /* 0x000162000c101900 */
[----:B------:R-:W-:Y:S05]  /*1010*/  BRA `(.L_x_12) ;  /* 0x0000000000247947 */ /* 0x000fea0003800000 */
.L_x_11:
[----:B------:R-:W-:Y:S02]  /*1020*/  ULDC.64 UR4, c[0x0][0x588] ;  /* 0x0001620000047ab9 */ /* 0x000fe40000000a00 */
[----:B------:R-:W-:-:S04]  /*1030*/  ISETP.NE.U32.AND P0, PT, RZ, UR4, PT ;  /* 0x00000004ff007c0c */ /* 0x000fc8000bf05070 */
[----:B------:R-:W-:-:S13]  /*1040*/  ISETP.NE.AND.EX P0, PT, RZ, UR5, PT, P0 ;  /* 0x00000005ff007c0c */ /* 0x000fda000bf05300 */
[----:B------:R-:W-:Y:S05]  /*1050*/  @!P0 BRA `(.L_x_13) ;  /* 0x00000000000c8947 */ /* 0x000fea0003800000 */
[----:B------:R-:W0:Y:S02]  /*1060*/  LDC.64 R4, c[0x0][0x588] ;  /* 0x00016200ff047b82 */ /* 0x000e240000000a00 */
[----:B0-----:R1:W5:Y:S01]  /*1070*/  LDG.E R23, desc[UR38][R4.64] ;  /* 0x0000002604177981 */ /* 0x001362000c1e1900 */
[----:B------:R-:W-:Y:S05]  /*1080*/  BRA `(.L_x_12) ;  /* 0x0000000000087947 */ /* 0x000fea0003800000 */
.L_x_13:
[----:B------:R-:W-:Y:S02]  /*1090*/  ULDC UR4, c[0x0][0x580] ;  /* 0x0001600000047ab9 */ /* 0x000fe40000000800 */
[----:B------:R-:W-:-:S07]  /*10a0*/  IMAD.U32 R23, RZ, RZ, UR4 ;  /* 0x00000004ff177e24 */ /* 0x000fce000f8e00ff */
.L_x_12:
[----:B------:R-:W-:Y:S02]  /*10b0*/  ULDC.64 UR4, c[0x0][0x5a0] ;  /* 0x0001680000047ab9 */ /* 0x000fe40000000a00 */
[----:B------:R-:W-:-:S04]  /*10c0*/  ISETP.NE.U32.AND P0, PT, RZ, UR4, PT ;  /* 0x00000004ff007c0c */ /* 0x000fc8000bf05070 */
[----:B------:R-:W-:-:S13]  /*10d0*/  ISETP.NE.AND.EX P0, PT, RZ, UR5, PT, P0 ;  /* 0x00000005ff007c0c */ /* 0x000fda000bf05300 */
[----:B------:R-:W-:Y:S05]  /*10e0*/  @!P0 BRA `(.L_x_14) ;  /* 0x00000000001c8947 */ /* 0x000fea0003800000 */
[----:B01----:R-:W0:Y:S02]  /*10f0*/  LDC.64 R4, c[0x0][0x5a0] ;  /* 0x00016800ff047b82 */ /* 0x003e240000000a00 */
[----:B0-----:R-:W2:Y:S02]  /*1100*/  LDG.E.64 R4, desc[UR38][R4.64] ;  /* 0x0000002604047981 */ /* 0x001ea4000c1e1b00 */
[----:B--2---:R-:W-:-:S04]  /*1110*/  ISETP.NE.U32.AND P0, PT, R4, RZ, PT ;  /* 0x000000ff0400720c */ /* 0x004fc80003f05070 */
[----:B------:R-:W-:-:S13]  /*1120*/  ISETP.NE.AND.EX P0, PT, R5, RZ, PT, P0 ;  /* 0x000000ff0500720c */ /* 0x000fda0003f05300 */
[----:B------:R-:W-:Y:S05]  /*1130*/  @!P0 BRA `(.L_x_14) ;  /* 0x0000000000088947 */ /* 0x000fea0003800000 */
[----:B------:R0:W5:Y:S01]  /*1140*/  LD.E R90, desc[UR38][R4.64] ;  /* 0x00000026045a7980 */ /* 0x000162000c101900 */
[----:B------:R-:W-:Y:S05]  /*1150*/  BRA `(.L_x_15) ;  /* 0x0000000000247947 */ /* 0x000fea0003800000 */
.L_x_14:
[----:B------:R-:W-:Y:S02]  /*1160*/  ULDC.64 UR4, c[0x0][0x590] ;  /* 0x0001640000047ab9 */ /* 0x000fe40000000a00 */
[----:B------:R-:W-:-:S04]  /*1170*/  ISETP.NE.U32.AND P0, PT, RZ, UR4, PT ;  /* 0x00000004ff007c0c */ /* 0x000fc8000bf05070 */
[----:B------:R-:W-:-:S13]  /*1180*/  ISETP.NE.AND.EX P0, PT, RZ, UR5, PT, P0 ;  /* 0x00000005ff007c0c */ /* 0x000fda000bf05300 */
[----:B------:R-:W-:Y:S05]  /*1190*/  @!P0 BRA `(.L_x_16) ;  /* 0x00000000000c8947 */ /* 0x000fea0003800000 */
[----:B------:R-:W2:Y:S02]  /*11a0*/  LDC.64 R90, c[0x0][0x590] ;  /* 0x00016400ff5a7b82 */ /* 0x000ea40000000a00 */
[----:B--2---:R2:W5:Y:S01]  /*11b0*/  LDG.E R90, desc[UR38][R90.64] ;  /* 0x000000265a5a7981 */ /* 0x004562000c1e1900 */
[----:B------:R-:W-:Y:S05]  /*11c0*/  BRA `(.L_x_15) ;  /* 0x0000000000087947 */ /* 0x000fea0003800000 */
.L_x_16:
[----:B------:R-:W-:Y:S02]  /*11d0*/  ULDC UR4, c[0x0][0x584] ;  /* 0x0001610000047ab9 */ /* 0x000fe40000000800 */
[----:B------:R-:W-:-:S07]  /*11e0*/  IMAD.U32 R90, RZ, RZ, UR4 ;  /* 0x00000004ff5a7e24 */ /* 0x000fce000f8e00ff */
.L_x_15:
[----:B------:R-:W-:-:S13]  /*11f0*/  LOP3.LUT P0, RZ, R3, 0xff, RZ, 0xc0, !PT ;  /* 0x000000ff03ff7812 */ /* 0x000fda000780c0ff */
[----:B------:R-:W-:Y:S05]  /*1200*/  @!P0 EXIT ;  /* 0x000000000000894d */ /* 0x000fea0003800000 */
[----:B------:R-:W3:Y:S01]  /*1210*/  LDC R93, c[0x0][0x658] ;  /* 0x00019600ff5d7b82 */ /* 0x000ee20000000800 */
[----:B------:R-:W-:Y:S01]  /*1220*/  LOP3.LUT R7, R7, 0x1, RZ, 0xc0, !PT ;  /* 0x0000000107077812 */ /* 0x000fe200078ec0ff */
[----:B------:R-:W-:Y:S01]  /*1230*/  ULDC.64 UR6, c[0x0][0x288] ;  /* 0x0000a20000067ab9 */ /* 0x000fe20000000a00 */
[----:B------:R-:W-:Y:S01]  /*1240*/  SHF.R.U32.HI R3, RZ, 0x2, R95 ;  /* 0x00000002ff037819 */ /* 0x000fe2000001165f */
[----:B------:R-:W-:Y:S01]  /*1250*/  UIADD3 UR4, UR7, 0x3f, URZ ;  /* 0x0000003f07047890 */ /* 0x000fe2000fffe03f */
[----:B------:R-:W-:Y:S01]  /*1260*/  SHF.R.U32.HI R0, RZ, 0x1, R0 ;  /* 0x00000001ff007819 */ /* 0x000fe20000011600 */
[----:B------:R-:W-:Y:S01]  /*1270*/  IMAD.SHL.U32 R88, R7, 0x40, RZ ;  /* 0x0000004007587824 */ /* 0x000fe200078e00ff */
[----:B------:R-:W-:Y:S01]  /*1280*/  LOP3.LUT R3, R3, 0x7, RZ, 0xc0, !PT ;  /* 0x0000000703037812 */ /* 0x000fe200078ec0ff */
[----:B------:R-:W4:Y:S01]  /*1290*/  LDC.64 R8, c[0x0][0x5c8] ;  /* 0x00017200ff087b82 */ /* 0x000f220000000a00 */
[----:B------:R-:W-:Y:S01]  /*12a0*/  USHF.R.S32.HI UR5, URZ, 0x1f, UR4 ;  /* 0x0000001f3f057899 */ /* 0x000fe20008011404 */
[----:B------:R-:W-:Y:S01]  /*12b0*/  LOP3.LUT R0, R0, 0x30, RZ, 0xc0, !PT ;  /* 0x0000003000007812 */ /* 0x000fe200078ec0ff */
[----:B------:R-:W-:Y:S01]  /*12c0*/  IMAD.MOV.U32 R6, RZ, RZ, 0x1 ;  /* 0x00000001ff067424 */ /* 0x000fe200078e00ff */
[--C-:B------:R-:W-:Y:S01]  /*12d0*/  LOP3.LUT R88, R88, 0x40, R3.reuse, 0xe2, !PT ;  /* 0x0000004058587812 */ /* 0x100fe200078ee203 */
[----:B------:R-:W-:Y:S01]  /*12e0*/  ULEA.HI UR5, UR5, UR4, URZ, 0x6 ;  /* 0x0000000405057291 */ /* 0x000fe2000f8f303f */
[-C--:B01----:R-:W-:Y:S01]  /*12f0*/  IADD3 R4, RZ, -R0.reuse, -R3 ;  /* 0x80000000ff047210 */ /* 0x083fe20007ffe803 */
[----:B------:R-:W-:Y:S01]  /*1300*/  IMAD.U32 R5, RZ, RZ, UR6 ;  /* 0x00000006ff057e24 */ /* 0x000fe2000f8e00ff */
[----:B------:R-:W0:Y:S01]  /*1310*/  LDC R97, c[0x0][0x600] ;  /* 0x00018000ff617b82 */ /* 0x000e220000000800 */
[----:B------:R-:W-:Y:S01]  /*1320*/  LOP3.LUT R88, R88, R0, RZ, 0xfc, !PT ;  /* 0x0000000058587212 */ /* 0x000fe200078efcff */
[----:B------:R-:W-:Y:S01]  /*1330*/  IMAD.MOV.U32 R0, RZ, RZ, -0x1 ;  /* 0xffffffffff007424 */ /* 0x000fe200078e00ff */
[----:B------:R-:W-:Y:S01]  /*1340*/  USHF.R.S32.HI UR43, URZ, 0x6, UR5 ;  /* 0x000000063f2b7899 */ /* 0x000fe20008011405 */
[----:B------:R-:W-:Y:S01]  /*1350*/  LOP3.LUT R94, R95, 0x3, RZ, 0xc0, !PT ;  /* 0x000000035f5e7812 */ /* 0x000fe200078ec0ff */
[----:B------:R-:W-:Y:S01]  /*1360*/  IMAD R4, R7, -0x40, R4 ;  /* 0xffffffc007047824 */ /* 0x000fe200078e0204 */
[C---:B------:R-:W-:Y:S01]  /*1370*/  LOP3.LUT R96, R95.reuse, 0x80, RZ, 0xc0, !PT ;  /* 0x000000805f607812 */ /* 0x040fe200078ec0ff */
[----:B------:R-:W-:Y:S01]  /*1380*/  UISETP.LT.AND UP0, UPT, UR43, 0x1, UPT ;  /* 0x000000012b00788c */ /* 0x000fe2000bf01270 */
[-C--:B---3--:R-:W-:Y:S01]  /*1390*/  SHF.L.U32 R0, R0, R93.reuse, RZ ;  /* 0x0000005d00007219 */ /* 0x088fe200000006ff */
[----:B------:R-:W-:Y:S01]  /*13a0*/  ULDC UR4, c[0x0][0x284] ;  /* 0x0000a10000047ab9 */ /* 0x000fe20000000800 */
[----:B------:R-:W-:Y:S01]  /*13b0*/  IMAD R94, R94, -0x2, R5 ;  /* 0xfffffffe5e5e7824 */ /* 0x000fe200078e0205 */
[----:B------:R-:W-:Y:S01]  /*13c0*/  USEL UR44, UR43, 0x1, UP0 ;  /* 0x000000012b2c7887 */ /* 0x000fe20008000000 */
[----:B------:R-:W-:Y:S01]  /*13d0*/  SHF.L.U32 R93, R6, R93, RZ ;  /* 0x0000005d065d7219 */ /* 0x000fe200000006ff */
[----:B------:R-:W-:Y:S01]  /*13e0*/  IMAD.SHL.U32 R95, R95, 0x2, RZ ;  /* 0x000000025f5f7824 */ /* 0x000fe200078e00ff */
[----:B------:R-:W-:Y:S01]  /*13f0*/  LOP3.LUT R102, R18, 0x1, RZ, 0xfc, !PT ;  /* 0x0000000112667812 */ /* 0x000fe200078efcff */
[----:B------:R-:W-:Y:S01]  /*1400*/  VIADD R99, R4, UR4 ;  /* 0x0000000404637c36 */ /* 0x000fe20008000000 */
[C---:B----4-:R-:W-:Y:S01]  /*1410*/  SHF.L.U64.HI R92, R8.reuse, 0x3, R9 ;  /* 0x00000003085c7819 */ /* 0x050fe20000010209 */
[----:B--2---:R-:W-:Y:S01]  /*1420*/  IMAD.SHL.U32 R91, R8, 0x8, RZ ;  /* 0x00000008085b7824 */ /* 0x004fe200078e00ff */
[----:B------:R-:W-:Y:S01]  /*1430*/  SHF.R.U32.HI R96, RZ, 0x7, R96 ;  /* 0x00000007ff607819 */ /* 0x000fe20000011660 */
[----:B------:R-:W-:Y:S01]  /*1440*/  IMAD.MOV.U32 R89, RZ, RZ, RZ ;  /* 0x000000ffff597224 */ /* 0x000fe200078e00ff */
[----:B------:R-:W-:Y:S01]  /*1450*/  LOP3.LUT R98, RZ, R0, RZ, 0x33, !PT ;  /* 0x00000000ff627212 */ /* 0x000fe200078e33ff */
[----:B------:R-:W-:Y:S01]  /*1460*/  UIADD3 UR44, UR43, -UR44, URZ ;  /* 0x8000002c2b2c7290 */ /* 0x000fe2000fffe03f */
[----:B------:R-:W-:Y:S01]  /*1470*/  UMOV UR40, URZ ;  /* 0x0000003f00287c82 */ /* 0x000fe20008000000 */
[----:B0-----:R-:W-:Y:S01]  /*1480*/  VIADD R97, R97, 0xffffffff ;  /* 0xffffffff61617836 */ /* 0x001fe20000000000 */
[----:B------:R-:W-:-:S09]  /*1490*/  UMOV UR41, URZ ;  /* 0x0000003f00297c82 */ /* 0x000fd20008000000 */
.L_x_162:
[----:B0-----:R-:W0:Y:S01]  /*14a0*/  SHFL.IDX PT, R0, R96, RZ, 0x1f ;  /* 0x00001fff60007589 */ /* 0x001e2200000e0000 */
[----:B-1----:R-:W1:Y:S01]  /*14b0*/  S2UR UR7, SR_CgaCtaId ;  /* 0x00000000000779c3 */ /* 0x002e620000008800 */
[----:B------:R-:W-:Y:S01]  /*14c0*/  UMOV UR6, 0x400 ;  /* 0x0000040000067882 */ /* 0x000fe20000000000 */
[----:B0-----:R-:W-:Y:S01]  /*14d0*/  R2UR UR4, R0 ;  /* 0x00000000000472ca */ /* 0x001fe200000e0000 */
[----:B-1----:R-:W-:-:S12]  /*14e0*/  ULEA UR6, UR7, UR6, 0x18 ;  /* 0x0000000607067291 */ /* 0x002fd8000f8ec03f */
[----:B------:R-:W-:-:S04]  /*14f0*/  ULEA.HI UR5, UR4, UR4, URZ, 0x1 ;  /* 0x0000000404057291 */ /* 0x000fc8000f8f083f */
[----:B------:R-:W-:-:S04]  /*1500*/  ULOP3.LUT UR5, UR5, 0x7fffe, URZ, 0xc0, !UPT ;  /* 0x0007fffe05057892 */ /* 0x000fc8000f8ec03f */
[----:B------:R-:W-:-:S03]  /*1510*/  UIADD3 UR5, UR4, -UR5, URZ ;  /* 0x8000000504057290 */ /* 0x000fc6000fffe03f */
[----:B------:R-:W-:Y:S01]  /*1520*/  ULDC UR4, c[0x0][0x28c] ;  /* 0x0000a30000047ab9 */ /* 0x000fe20000000800 */
[----:B------:R-:W-:Y:S01]  /*1530*/  ULEA UR5, UR5, UR6, 0xd ;  /* 0x0000000605057291 */ /* 0x000fe2000f8e683f */
[----:B------:R-:W-:-:S03]  /*1540*/  ISETP.LT.AND P0, PT, RZ, UR4, PT ;  /* 0x00000004ff007c0c */ /* 0x000fc6000bf01270 */
[----:B------:R-:W-:-:S04]  /*1550*/  UIADD3 UR5, UR5, 0x100, URZ ;  /* 0x0000010005057890 */ /* 0x000fc8000fffe03f */
[----:B------:R-:W-:-:S04]  /*1560*/  USHF.R.U32.HI UR5, URZ, 0x4, UR5 ;  /* 0x000000043f057899 */ /* 0x000fc80008011605 */
[----:B------:R-:W-:Y:S02]  /*1570*/  ULOP3.LUT UR45, UR5, 0x3fff, URZ, 0xc0, !UPT ;  /* 0x00003fff052d7892 */ /* 0x000fe4000f8ec03f */
[----:B--2345:R-:W-:Y:S10]  /*1580*/  @P0 BRA `(.L_x_17) ;  /* 0x0000000000400947 */ /* 0x03cff40003800000 */
[----:B------:R-:W-:Y:S01]  /*1590*/  MOV R0, 0x0 ;  /* 0x0000000000007802 */ /* 0x000fe20000000f00 */
[----:B------:R-:W-:Y:S01]  /*15a0*/  ULDC.64 UR4, c[0x4][0x68] ;  /* 0x01001a0000047ab9 */ /* 0x000fe20000000a00 */
[----:B------:R-:W-:Y:S01]  /*15b0*/  ULDC.64 UR6, c[0x4][0x8] ;  /* 0x0100020000067ab9 */ /* 0x000fe20000000a00 */
[----:B------:R-:W-:Y:S01]  /*15c0*/  IMAD.U32 R4, RZ, RZ, UR4 ;  /* 0x00000004ff047e24 */ /* 0x000fe2000f8e00ff */
[----:B------:R0:W1:Y:S01]  /*15d0*/  LDC.64 R14, c[0x4][R0] ;  /* 0x01000000000e7b82 */ /* 0x0000620000000a00 */
[----:B------:R-:W-:Y:S01]  /*15e0*/  IMAD.U32 R5, RZ, RZ, UR5 ;  /* 0x00000005ff057e24 */ /* 0x000fe2000f8e00ff */
[----:B------:R-:W-:Y:S01]  /*15f0*/  ULDC.64 UR4, c[0x4][0x70] ;  /* 0x01001c0000047ab9 */ /* 0x000fe20000000a00 */
[----:B------:R-:W-:Y:S02]  /*1600*/  IMAD.U32 R10, RZ, RZ, UR6 ;  /* 0x00000006ff0a7e24 */ /* 0x000fe4000f8e00ff */
[----:B------:R-:W-:Y:S02]  /*1610*/  IMAD.U32 R6, RZ, RZ, UR4 ;  /* 0x00000004ff067e24 */ /* 0x000fe4000f8e00ff */
[----:B------:R-:W-:-:S02]  /*1620*/  IMAD.U32 R7, RZ, RZ, UR5 ;  /* 0x00000005ff077e24 */ /* 0x000fc4000f8e00ff */
[----:B------:R-:W-:Y:S02]  /*1630*/  IMAD.U32 R11, RZ, RZ, UR7 ;  /* 0x00000007ff0b7e24 */ /* 0x000fe4000f8e00ff */
[----:B------:R-:W-:Y:S02]  /*1640*/  IMAD.MOV.U32 R8, RZ, RZ, 0x1e1 ;  /* 0x000001e1ff087424 */ /* 0x000fe400078e00ff */
[----:B------:R-:W-:Y:S02]  /*1650*/  IMAD.MOV.U32 R12, RZ, RZ, 0x1 ;  /* 0x00000001ff0c7424 */ /* 0x000fe400078e00ff */
[----:B0-----:R-:W-:-:S07]  /*1660*/  IMAD.MOV.U32 R13, RZ, RZ, RZ ;  /* 0x000000ffff0d7224 */ /* 0x001fce00078e00ff */
[----:B------:R-:W-:-:S07]  /*1670*/  LEPC R20, `(.L_x_17) ;  /* 0x000000001014794e */ /* 0x000fce0000000000 */
[----:B-1---5:R-:W-:Y:S05]  /*1680*/  CALL.ABS.NOINC R14 ;  /* 0x000000000e007343 */ /* 0x022fea0003c00000 */
.L_x_17:
[----:B------:R-:W-:-:S13]  /*1690*/  ISETP.NE.AND P0, PT, R102, 0x3, PT ;  /* 0x000000036600780c */ /* 0x000fda0003f05270 */
[----:B------:R-:W-:Y:S05]  /*16a0*/  @!P0 BRA `(.L_x_18) ;  /* 0x0000000000048947 */ /* 0x000fea0003800000 */
[----:B------:R-:W-:Y:S01]  /*16b0*/  BPT.TRAP 0x1 ;  /* 0x000000040000795c */ /* 0x000fe20000300000 */
.L_x_18:
[----:B------:R-:W0:Y:S01]  /*16c0*/  S2UR UR5, SR_CgaCtaId ;  /* 0x00000000000579c3 */ /* 0x000e220000008800 */
[----:B------:R-:W-:Y:S01]  /*16d0*/  UMOV UR4, 0x400 ;  /* 0x0000040000047882 */ /* 0x000fe20000000000 */
[----:B------:R-:W-:Y:S02]  /*16e0*/  IMAD.U32 R0, RZ, RZ, UR40 ;  /* 0x00000028ff007e24 */ /* 0x000fe4000f8e00ff */
[----:B------:R-:W-:-:S03]  /*16f0*/  IMAD.U32 R3, RZ, RZ, UR41 ;  /* 0x00000029ff037e24 */ /* 0x000fc6000f8e00ff */
[----:B------:R-:W-:Y:S01]  /*1700*/  SHF.L.U32 R0, R0, 0x1f, RZ ;  /* 0x0000001f00007819 */ /* 0x000fe200000006ff */
[----:B0-----:R-:W-:-:S06]  /*1710*/  ULEA UR4, UR5, UR4, 0x18 ;  /* 0x0000000405047291 */ /* 0x001fcc000f8ec03f */
[----:B------:R-:W-:-:S04]  /*1720*/  IMAD.U32 R6, RZ, RZ, UR4 ;  /* 0x00000004ff067e24 */ /* 0x000fc8000f8e00ff */
[----:B------:R-:W-:-:S04]  /*1730*/  IMAD R3, R3, 0x8, R6 ;  /* 0x0000000803037824 */ /* 0x000fc800078e0206 */
[----:B------:R0:W1:Y:S01]  /*1740*/  SYNCS.PHASECHK.TRANS64.TRYWAIT P1, [R3+URZ], R0 ;  /* 0x00000000030075a7 */ /* 0x000062000802017f */
[----:B------:R-:W-:Y:S05]  /*1750*/  @!P0 BRA `(.L_x_19) ;  /* 0x0000000000048947 */ /* 0x000fea0003800000 */
[----:B------:R-:W-:Y:S01]  /*1760*/  BPT.TRAP 0x1 ;  /* 0x000000040000795c */ /* 0x000fe20000300000 */
.L_x_19:
[----:B------:R-:W-:-:S05]  /*1770*/  IMAD.U32 R4, RZ, RZ, UR44 ;  /* 0x0000002cff047e24 */ /* 0x000fca000f8e00ff */
[----:B------:R-:W-:Y:S01]  /*1780*/  ISETP.GE.AND P2, PT, R4, 0x1, PT ;  /* 0x000000010400780c */ /* 0x000fe20003f46270 */
[----:B-1----:R-:W-:-:S12]  /*1790*/  @P1 BRA `(.L_x_20) ;  /* 0x0000000000081947 */ /* 0x002fd80003800000 */
[----:B------:R-:W1:Y:S02]  /*17a0*/  SYNCS.PHASECHK.TRANS64.TRYWAIT P1, [R3+URZ], R0 ;  /* 0x00000000030075a7 */ /* 0x000e64000802017f */
[----:B-1----:R-:W-:Y:S05]  /*17b0*/  @!P1 BRA `(.L_x_21) ;  /* 0x0000006400c09947 */ /* 0x002fea0003800000 */
.L_x_20:
[----:B------:R-:W-:Y:S05]  /*17c0*/  WARPSYNC.ALL ;  /* 0x0000000000007948 */ /* 0x000fea0003800000 */
[----:B------:R-:W-:Y:S01]  /*17d0*/  R2UR UR4, R6 ;  /* 0x00000000060472ca */ /* 0x000fe200000e0000 */
[----:B------:R-:W-:Y:S01]  /*17e0*/  ULEA UR5, UR41, UR45, 0xa ;  /* 0x0000002d29057291 */ /* 0x000fe2000f8e503f */
[----:B------:R-:W-:Y:S01]  /*17f0*/  WARPGROUP.ARRIVE ;  /* 0x00000000000079c5 */ /* 0x000fe20000000000 */
[----:B------:R-:W-:Y:S01]  /*1800*/  UMOV UR9, 0x40000040 ;  /* 0x4000004000097882 */ /* 0x000fe20000000000 */
[----:B------:R-:W-:-:S04]  /*1810*/  UMOV UR11, 0x40000040 ;  /* 0x40000040000b7882 */ /* 0x000fc80000000000 */
[----:B------:R-:W-:-:S05]  /*1820*/  UMOV UR8, UR5 ;  /* 0x0000000500087c82 */ /* 0x000fca0008000000 */
[----:B------:R-:W-:-:S04]  /*1830*/  UIADD3 UR4, UR4, 0x14100, URZ ;  /* 0x0001410004047890 */ /* 0x000fc8000fffe03f */
[----:B------:R-:W-:-:S04]  /*1840*/  USHF.R.U32.HI UR4, URZ, 0x4, UR4 ;  /* 0x000000043f047899 */ /* 0x000fc80008011604 */
[----:B------:R-:W-:-:S04]  /*1850*/  ULOP3.LUT UR4, UR4, 0x3fff, URZ, 0xc0, !UPT ;  /* 0x00003fff04047892 */ /* 0x000fc8000f8ec03f */
[----:B------:R-:W-:-:S04]  /*1860*/  ULOP3.LUT UR4, UR4, 0x10000, URZ, 0xfc, !UPT ;  /* 0x0001000004047892 */ /* 0x000fc8000f8efc3f */
[----:B------:R-:W-:-:S07]  /*1870*/  ULEA UR6, UR41, UR4, 0xa ;  /* 0x0000000429067291 */ /* 0x000fce000f8e503f */
[----:B------:R-:W-:Y:S02]  /*1880*/  UMOV UR10, UR6 ;  /* 0x00000006000a7c82 */ /* 0x000fe40008000000 */
[----:B------:R-:W-:Y:S01]  /*1890*/  HGMMA.64x128x16.F32 R24, gdesc[UR8].tnspA, RZ, !UPT, gsb0 ;  /* 0x21e00000081879f0 */ /* 0x000fe2000c0008ff */
[----:B------:R-:W-:Y:S02]  /*18a0*/  UIADD3 UR8, UR5, 0x80, URZ ;  /* 0x0000008005087890 */ /* 0x000fe4000fffe03f */
[----:B------:R-:W-:Y:S01]  /*18b0*/  UIADD3 UR10, UR6, 0x2, URZ ;  /* 0x00000002060a7890 */ /* 0x000fe2000fffe03f */
[----:B------:R-:W-:Y:S01]  /*18c0*/  UMOV UR9, 0x40000040 ;  /* 0x4000004000097882 */ /* 0x000fe20000000000 */
[----:B------:R-:W-:Y:S01]  /*18d0*/  UMOV UR11, 0x40000040 ;  /* 0x40000040000b7882 */ /* 0x000fe20000000000 */
[----:B------:R-:W-:Y:S02]  /*18e0*/  WARPGROUP.DEPBAR.LE gsb0, 0x0 ;  /* 0x00008000000079c5 */ /* 0x000fe40000010000 */
[----:B------:R-:W-:-:S06]  /*18f0*/  WARPGROUP.ARRIVE ;  /* 0x00000000000079c5 */ /* 0x000fcc0000000000 */
[----:B------:R-:W-:Y:S01]  /*1900*/  HGMMA.64x128x16.F32 R24, gdesc[UR8].tnspA, R24, gsb0 ;  /* 0x21e00000081879f0 */ /* 0x000fe20008000818 */
        /* <DEDUP_REMOVED lines=13> */
[----:B------:R-:W-:Y:S03]  /*19e0*/  HGMMA.64x128x16.F32 R24, gdesc[UR8].tnspA, R24, gsb0 ;  /* 0x21e00000081879f0 */ /* 0x000fe60008000818 */
[----:B------:R-:W-:Y:S02]  /*19f0*/  WARPGROUP.DEPBAR.LE gsb0, 0x0 ;  /* 0x00008000000079c5 */ /* 0x000fe40000010000 */
[----:B------:R-:W-:Y:S05]  /*1a00*/  @!P2 BRA `(.L_x_22) ;  /* 0x000000040028a947 */ /* 0x000fea0003800000 */
[----:B------:R-:W-:Y:S01]  /*1a10*/  UIADD3 UR5, UR41, 0x1, URZ ;  /* 0x0000000129057890 */ /* 0x000fe2000fffe03f */
[----:B01----:R-:W-:Y:S02]  /*1a20*/  IMAD.U32 R0, RZ, RZ, UR44 ;  /* 0x0000002cff007e24 */ /* 0x003fe4000f8e00ff */
[----:B------:R-:W-:Y:S01]  /*1a30*/  IMAD.U32 R3, RZ, RZ, UR41 ;  /* 0x00000029ff037e24 */ /* 0x000fe2000f8e00ff */
[----:B------:R-:W-:-:S04]  /*1a40*/  UISETP.NE.AND UP0, UPT, UR5, 0x5, UPT ;  /* 0x000000050500788c */ /* 0x000fc8000bf05270 */
[----:B------:R-:W-:Y:S02]  /*1a50*/  USEL UR6, URZ, 0x1, UP0 ;  /* 0x000000013f067887 */ /* 0x000fe40008000000 */
[----:B------:R-:W-:Y:S02]  /*1a60*/  USEL UR5, UR5, URZ, UP0 ;  /* 0x0000003f05057287 */ /* 0x000fe40008000000 */
[----:B------:R-:W-:-:S06]  /*1a70*/  ULOP3.LUT UR6, UR40, UR6, URZ, 0x3c, !UPT ;  /* 0x0000000628067292 */ /* 0x000fcc000f8e3c3f */
[----:B------:R-:W-:-:S07]  /*1a80*/  IMAD.U32 R7, RZ, RZ, UR6 ;  /* 0x00000006ff077e24 */ /* 0x000fce000f8e00ff */
.L_x_29:
[----:B------:R-:W-:Y:S05]  /*1a90*/  @!P0 BRA `(.L_x_23) ;  /* 0x0000000000048947 */ /* 0x000fea0003800000 */
[----:B------:R-:W-:Y:S01]  /*1aa0*/  BPT.TRAP 0x1 ;  /* 0x000000040000795c */ /* 0x000fe20000300000 */
.L_x_23:
[----:B------:R-:W0:Y:S01]  /*1ab0*/  S2UR UR7, SR_CgaCtaId ;  /* 0x00000000000779c3 */ /* 0x000e220000008800 */
[----:B------:R-:W-:Y:S01]  /*1ac0*/  UMOV UR6, 0x400 ;  /* 0x0000040000067882 */ /* 0x000fe20000000000 */
[----:B------:R-:W-:Y:S01]  /*1ad0*/  IMAD.U32 R5, RZ, RZ, UR5 ;  /* 0x00000005ff057e24 */ /* 0x000fe2000f8e00ff */
[----:B------:R-:W-:Y:S01]  /*1ae0*/  SHF.L.U32 R4, R7, 0x1f, RZ ;  /* 0x0000001f07047819 */ /* 0x000fe200000006ff */
[----:B0-----:R-:W-:-:S06]  /*1af0*/  ULEA UR6, UR7, UR6, 0x18 ;  /* 0x0000000607067291 */ /* 0x001fcc000f8ec03f */
[----:B------:R-:W-:-:S04]  /*1b00*/  IMAD.U32 R6, RZ, RZ, UR6 ;  /* 0x00000006ff067e24 */ /* 0x000fc8000f8e00ff */
[----:B------:R-:W-:-:S04]  /*1b10*/  IMAD R5, R5, 0x8, R6 ;  /* 0x0000000805057824 */ /* 0x000fc800078e0206 */
[----:B------:R0:W1:Y:S01]  /*1b20*/  SYNCS.PHASECHK.TRANS64.TRYWAIT P1, [R5+URZ], R4 ;  /* 0x00000004050075a7 */ /* 0x000062000802017f */
[----:B------:R-:W-:Y:S05]  /*1b30*/  @!P0 BRA `(.L_x_24) ;  /* 0x0000000000048947 */ /* 0x000fea0003800000 */
[----:B------:R-:W-:Y:S01]  /*1b40*/  BPT.TRAP 0x1 ;  /* 0x000000040000795c */ /* 0x000fe20000300000 */
.L_x_24:
[----:B-1----:R-:W-:Y:S05]  /*1b50*/  @P1 BRA `(.L_x_25) ;  /* 0x0000000000081947 */ /* 0x002fea0003800000 */
[----:B------:R-:W1:Y:S02]  /*1b60*/  SYNCS.PHASECHK.TRANS64.TRYWAIT P1, [R5+URZ], R4 ;  /* 0x00000004050075a7 */ /* 0x000e64000802017f */
[----:B-1----:R-:W-:Y:S05]  /*1b70*/  @!P1 BRA `(.L_x_26) ;  /* 0x0000006000e49947 */ /* 0x002fea0003800000 */
.L_x_25:
[----:B------:R-:W-:Y:S01]  /*1b80*/  ULEA UR6, UR5, UR45, 0xa ;  /* 0x0000002d05067291 */ /* 0x000fe2000f8e503f */
[----:B------:R-:W-:Y:S01]  /*1b90*/  WARPGROUP.ARRIVE ;  /* 0x00000000000079c5 */ /* 0x000fe20000000000 */
[----:B------:R-:W-:Y:S01]  /*1ba0*/  ULEA UR7, UR5, UR4, 0xa ;  /* 0x0000000405077291 */ /* 0x000fe2000f8e503f */
[----:B------:R-:W-:Y:S01]  /*1bb0*/  UMOV UR9, 0x40000040 ;  /* 0x4000004000097882 */ /* 0x000fe20000000000 */
[----:B------:R-:W-:-:S03]  /*1bc0*/  UMOV UR11, 0x40000040 ;  /* 0x40000040000b7882 */ /* 0x000fc60000000000 */
[----:B------:R-:W-:Y:S02]  /*1bd0*/  UMOV UR8, UR6 ;  /* 0x0000000600087c82 */ /* 0x000fe40008000000 */
[----:B------:R-:W-:Y:S02]  /*1be0*/  UMOV UR10, UR7 ;  /* 0x00000007000a7c82 */ /* 0x000fe40008000000 */
[----:B------:R-:W-:Y:S01]  /*1bf0*/  HGMMA.64x128x16.F32 R24, gdesc[UR8].tnspA, R24, gsb0 ;  /* 0x21e00000081879f0 */ /* 0x000fe20008000818 */
[----:B------:R-:W-:Y:S02]  /*1c00*/  UIADD3 UR8, UR6, 0x80, URZ ;  /* 0x0000008006087890 */ /* 0x000fe4000fffe03f */
[----:B------:R-:W-:Y:S01]  /*1c10*/  UIADD3 UR10, UR7, 0x2, URZ ;  /* 0x00000002070a7890 */ /* 0x000fe2000fffe03f */
[----:B------:R-:W-:Y:S01]  /*1c20*/  UMOV UR9, 0x40000040 ;  /* 0x4000004000097882 */ /* 0x000fe20000000000 */
[----:B------:R-:W-:Y:S01]  /*1c30*/  UMOV UR11, 0x40000040 ;  /* 0x40000040000b7882 */ /* 0x000fe20000000000 */
[----:B------:R-:W-:-:S02]  /*1c40*/  WARPGROUP.DEPBAR.LE gsb0, 0x0 ;  /* 0x00008000000079c5 */ /* 0x000fc40000010000 */
        /* <DEDUP_REMOVED lines=18> */
[----:B------:R-:W-:Y:S01]  /*1d70*/  BPT.TRAP 0x1 ;  /* 0x000000040000795c */ /* 0x000fe20000300000 */
.L_x_27:
[----:B------:R-:W-:-:S13]  /*1d80*/  ISETP.NE.AND P1, PT, R22, RZ, PT ;  /* 0x000000ff1600720c */ /* 0x000fda0003f25270 */
[----:B01----:R-:W-:-:S04]  /*1d90*/  @P1 IMAD R4, R3, 0x8, R6 ;  /* 0x0000000803041824 */ /* 0x003fc800078e0206 */
[----:B------:R-:W-:-:S05]  /*1da0*/  @P1 VIADD R4, R4, 0x28 ;  /* 0x0000002804041836 */ /* 0x000fca0000000000 */
[----:B------:R-:W-:-:S04]  /*1db0*/  @P1 PRMT R4, R19, 0x654, R4 ;  /* 0x0000065413041816 */ /* 0x000fc80000000004 */
[----:B------:R0:W-:Y:S01]  /*1dc0*/  @P1 SYNCS.ARRIVE.TRANS64.RED.A1T0 RZ, [R4+URZ], RZ ;  /* 0x000000ff04ff19a7 */ /* 0x0001e2000810043f */
[----:B------:R-:W-:-:S13]  /*1dd0*/  ISETP.GT.U32.AND P1, PT, R18, 0x1, PT ;  /* 0x000000011200780c */ /* 0x000fda0003f24070 */
[----:B0-----:R-:W-:Y:S05]  /*1de0*/  @P1 BRA `(.L_x_28) ;  /* 0x0000000000041947 */ /* 0x001fea0003800000 */
[----:B------:R-:W-:Y:S01]  /*1df0*/  BPT.TRAP 0x1 ;  /* 0x000000040000795c */ /* 0x000fe20000300000 */
.L_x_28:
[----:B------:R-:W-:Y:S01]  /*1e00*/  UIADD3 UR5, UR5, 0x1, URZ ;  /* 0x0000000105057890 */ /* 0x000fe2000fffe03f */
[C---:B------:R-:W-:Y:S01]  /*1e10*/  ISETP.GT.AND P2, PT, R0.reuse, 0x1, PT ;  /* 0x000000010000780c */ /* 0x040fe20003f44270 */
[----:B------:R-:W-:Y:S02]  /*1e20*/  VIADD R3, R3, 0x1 ;  /* 0x0000000103037836 */ /* 0x000fe40000000000 */
[----:B------:R-:W-:Y:S01]  /*1e30*/  UISETP.NE.AND UP0, UPT, UR5, 0x5, UPT ;  /* 0x000000050500788c */ /* 0x000fe2000bf05270 */
[----:B------:R-:W-:Y:S02]  /*1e40*/  VIADD R0, R0, 0xffffffff ;  /* 0xffffffff00007836 */ /* 0x000fe40000000000 */
[C---:B------:R-:W-:Y:S01]  /*1e50*/  ISETP.NE.AND P1, PT, R3.reuse, 0x5, PT ;  /* 0x000000050300780c */ /* 0x040fe20003f25270 */
[----:B------:R-:W-:Y:S02]  /*1e60*/  USEL UR6, URZ, 0x1, UP0 ;  /* 0x000000013f067887 */ /* 0x000fe40008000000 */
[----:B------:R-:W-:Y:S01]  /*1e70*/  USEL UR5, UR5, URZ, UP0 ;  /* 0x0000003f05057287 */ /* 0x000fe20008000000 */
[----:B------:R-:W-:-:S03]  /*1e80*/  SEL R3, R3, RZ, P1 ;  /* 0x000000ff03037207 */ /* 0x000fc60000800000 */
[----:B------:R-:W-:Y:S01]  /*1e90*/  LOP3.LUT R7, R7, UR6, RZ, 0x3c, !PT ;  /* 0x0000000607077c12 */ /* 0x000fe2000f8e3cff */
[----:B------:R-:W-:Y:S07]  /*1ea0*/  @P2 BRA `(.L_x_29) ;  /* 0xfffffff800f82947 */ /* 0x000fee000383ffff */
.L_x_22:
[----:B01----:R-:W0:Y:S02]  /*1eb0*/  LDC R0, c[0x0][0x28c] ;  /* 0x0000a300ff007b82 */ /* 0x003e240000000800 */
[----:B0-----:R-:W-:-:S13]  /*1ec0*/  ISETP.GE.AND P1, PT, R0, 0x1, PT ;  /* 0x000000010000780c */ /* 0x001fda0003f26270 */
[----:B------:R-:W-:Y:S05]  /*1ed0*/  @!P1 BRA `(.L_x_30) ;  /* 0x0000000000449947 */ /* 0x000fea0003800000 */
[----:B------:R-:W-:Y:S05]  /*1ee0*/  @!P0 BRA `(.L_x_31) ;  /* 0x0000000000048947 */ /* 0x000fea0003800000 */
[----:B------:R-:W-:Y:S01]  /*1ef0*/  BPT.TRAP 0x1 ;  /* 0x000000040000795c */ /* 0x000fe20000300000 */
.L_x_31:
[----:B------:R-:W-:-:S13]  /*1f00*/  ISETP.NE.AND P0, PT, R22, RZ, PT ;  /* 0x000000ff1600720c */ /* 0x000fda0003f05270 */
[----:B------:R-:W-:-:S05]  /*1f10*/  VOTEU.ANY UP0, P0 ;  /* 0x00000000003f7886 */ /* 0x000fca0000000100 */
[----:B------:R-:W-:-:S06]  /*1f20*/  @UP0 UIADD3 UR4, UR44, UR41, URZ ;  /* 0x000000292c040290 */ /* 0x000fcc000fffe03f */
[----:B------:R-:W-:Y:S02]  /*1f30*/  IMAD.U32 R4, RZ, RZ, UR4 ;  /* 0x00000004ff047e24 */ /* 0x000fe4000f8e00ff */
[----:B------:R-:W-:Y:S02]  /*1f40*/  IMAD.U32 R3, RZ, RZ, UR4 ;  /* 0x00000004ff037e24 */ /* 0x000fe4000f8e00ff */
[----:B------:R-:W-:-:S05]  /*1f50*/  @P0 IMAD.WIDE.U32 R4, R4, -0x33333333, RZ ;  /* 0xcccccccd04040825 */ /* 0x000fca00078e00ff */
[----:B------:R-:W-:-:S05]  /*1f60*/  @P0 SHF.R.U32.HI R0, RZ, 0x2, R5 ;  /* 0x00000002ff000819 */ /* 0x000fca0000011605 */
[----:B------:R-:W-:-:S04]  /*1f70*/  @P0 IMAD R0, R0, -0x5, R3 ;  /* 0xfffffffb00000824 */ /* 0x000fc800078e0203 */
[----:B------:R-:W-:-:S04]  /*1f80*/  @P0 IMAD R0, R0, 0x8, R6 ;  /* 0x0000000800000824 */ /* 0x000fc800078e0206 */
[----:B------:R-:W-:-:S05]  /*1f90*/  @P0 VIADD R0, R0, 0x28 ;  /* 0x0000002800000836 */ /* 0x000fca0000000000 */
[----:B------:R-:W-:-:S04]  /*1fa0*/  @P0 PRMT R0, R19, 0x654, R0 ;  /* 0x0000065413000816 */ /* 0x000fc80000000000 */
[----:B------:R0:W-:Y:S01]  /*1fb0*/  @P0 SYNCS.ARRIVE.TRANS64.RED.A1T0 RZ, [R0+URZ], RZ ;  /* 0x000000ff00ff09a7 */ /* 0x0001e2000810043f */
[----:B------:R-:W-:-:S13]  /*1fc0*/  ISETP.GT.U32.AND P0, PT, R18, 0x1, PT ;  /* 0x000000011200780c */ /* 0x000fda0003f04070 */
[----:B0-----:R-:W-:Y:S05]  /*1fd0*/  @P0 BRA `(.L_x_30) ;  /* 0x0000000000040947 */ /* 0x001fea0003800000 */
[----:B------:R-:W-:Y:S01]  /*1fe0*/  BPT.TRAP 0x1 ;  /* 0x000000040000795c */ /* 0x000fe20000300000 */
.L_x_30:
[----:B------:R-:W-:Y:S01]  /*1ff0*/  IMAD.SHL.U32 R100, R100, 0x80, RZ ;  /* 0x0000008064647824 */ /* 0x000fe200078e00ff */
[----:B------:R-:W-:Y:S01]  /*2000*/  UIADD3 UR41, UR43, UR41, URZ ;  /* 0x000000292b297290 */ /* 0x000fe2000fffe03f */
[----:B------:R-:W-:Y:S01]  /*2010*/  SHF.R.S32.HI R11, RZ, 0x1f, R101 ;  /* 0x0000001fff0b7819 */ /* 0x000fe20000011465 */
[----:B------:R-:W-:Y:S01]  /*2020*/  UISETP.GE.U32.AND UP1, UPT, UR43, 0x5, UPT ;  /* 0x000000052b00788c */ /* 0x000fe2000bf26070 */
[----:B------:R-:W-:Y:S01]  /*2030*/  IMAD.SHL.U32 R6, R103, 0x80, RZ ;  /* 0x0000008067067824 */ /* 0x000fe200078e00ff */
[----:B------:R-:W-:Y:S01]  /*2040*/  ULDC UR7, c[0x0][0x288] ;  /* 0x0000a20000077ab9 */ /* 0x000fe20000000800 */
[C---:B------:R-:W-:Y:S01]  /*2050*/  LOP3.LUT R8, R100.reuse, 0x6, R95, 0xf8, !PT ;  /* 0x0000000664087812 */ /* 0x040fe200078ef85f */
[----:B------:R-:W-:Y:S01]  /*2060*/  UISETP.GT.U32.AND UP0, UPT, UR41, 0x4, UPT ;  /* 0x000000042900788c */ /* 0x000fe2000bf04070 */
[----:B------:R-:W-:Y:S01]  /*2070*/  ISETP.GE.AND P0, PT, R100, UR7, PT ;  /* 0x0000000764007c0c */ /* 0x000fe2000bf06270 */
[----:B------:R-:W-:Y:S01]  /*2080*/  ULDC.64 UR4, c[0x0][0x5d0] ;  /* 0x0001740000047ab9 */ /* 0x000fe20000000a00 */
[--C-:B------:R-:W-:Y:S01]  /*2090*/  SHF.R.S32.HI R9, RZ, 0x1f, R8.reuse ;  /* 0x0000001fff097819 */ /* 0x100fe20000011408 */
[----:B------:R-:W-:Y:S01]  /*20a0*/  ULDC UR10, c[0x0][0x284] ;  /* 0x0000a100000a7ab9 */ /* 0x000fe20000000800 */
[----:B------:R-:W-:Y:S01]  /*20b0*/  IMAD R0, R11, UR4, RZ ;  /* 0x000000040b007c24 */ /* 0x000fe2000f8e02ff */
[----:B------:R-:W-:Y:S01]  /*20c0*/  UISETP.LT.U32.AND UP0, UPT, UR43, 0x5, UP0 ;  /* 0x000000052b00788c */ /* 0x000fe20008701070 */
[----:B------:R-:W-:Y:S01]  /*20d0*/  ISETP.GE.OR P0, PT, R6, UR10, P0 ;  /* 0x0000000a06007c0c */ /* 0x000fe20008706670 */
[----:B------:R-:W-:Y:S01]  /*20e0*/  IMAD.WIDE.U32 R4, R101, UR4, R8 ;  /* 0x0000000465047c25 */ /* 0x000fe2000f8e0008 */
[----:B------:R-:W-:Y:S01]  /*20f0*/  ULDC.64 UR8, c[0x0][0x5c8] ;  /* 0x0001720000087ab9 */ /* 0x000fe20000000a00 */
[----:B------:R-:W-:-:S02]  /*2100*/  USEL UR6, URZ, 0x1, !UP0 ;  /* 0x000000013f067887 */ /* 0x000fc4000c000000 */
[----:B------:R-:W-:Y:S01]  /*2110*/  IMAD R3, R101, UR5, R0 ;  /* 0x0000000565037c24 */ /* 0x000fe2000f8e0200 */
[----:B------:R-:W-:Y:S01]  /*2120*/  @UP1 UIMAD.WIDE.U32 UR4, UR41, -0x33333333, URZ ;  /* 0xcccccccd290418a5 */ /* 0x000fe2000f8e003f */
[----:B------:R-:W-:Y:S01]  /*2130*/  IMAD.WIDE R104, R103, 0x80, R88 ;  /* 0x0000008067687825 */ /* 0x000fe200078e0258 */
[----:B------:R-:W-:Y:S02]  /*2140*/  ULOP3.LUT UR40, UR40, UR6, URZ, 0x3c, !UPT ;  /* 0x0000000628287292 */ /* 0x000fe4000f8e3c3f */
[----:B------:R-:W-:Y:S01]  /*2150*/  @UP1 USHF.R.U32.HI UR4, URZ, 0x2, UR5 ;  /* 0x000000023f041899 */ /* 0x000fe20008011605 */
[----:B------:R-:W-:Y:S02]  /*2160*/  IMAD.IADD R5, R5, 0x1, R3 ;  /* 0x0000000105057824 */ /* 0x000fe400078e0203 */
[----:B------:R-:W-:Y:S01]  /*2170*/  IMAD R3, R105, UR8, RZ ;  /* 0x0000000869037c24 */ /* 0x000fe2000f8e02ff */
[----:B------:R-:W-:Y:S01]  /*2180*/  @UP1 ULOP3.LUT UR40, UR40, 0x1, UR4, 0x78, !UPT ;  /* 0x0000000128281892 */ /* 0x000fe2000f8e7804 */
[----:B------:R-:W-:-:S04]  /*2190*/  IMAD.WIDE.U32 R106, R104, UR8, R4 ;  /* 0x00000008686a7c25 */ /* 0x000fc8000f8e0004 */
[----:B------:R-:W-:Y:S02]  /*21a0*/  IMAD R7, R104, UR9, R3 ;  /* 0x0000000968077c24 */ /* 0x000fe4000f8e0203 */
[----:B------:R-:W-:Y:S01]  /*21b0*/  IMAD.MOV.U32 R0, RZ, RZ, -0x1 ;  /* 0xffffffffff007424 */ /* 0x000fe200078e00ff */
[----:B------:R-:W-:Y:S06]  /*21c0*/  @P0 BRA `(.L_x_32) ;  /* 0x00000040001c0947 */ /* 0x000fec0003800000 */
[----:B-----5:R-:W-:Y:S01]  /*21d0*/  FSETP.NEU.AND P0, PT, R90, RZ, PT ;  /* 0x000000ff5a00720b */ /* 0x020fe20003f0d000 */
[----:B------:R-:W-:Y:S01]  /*21e0*/  IMAD.IADD R4, R94, 0x1, -R100 ;  /* 0x000000015e047824 */ /* 0x000fe200078e0a64 */
[----:B------:R-:W-:Y:S01]  /*21f0*/  BSSY B0, `(.L_x_32) ;  /* 0x0000404000007945 */ /* 0x000fe20003800000 */
[----:B------:R-:W-:Y:S02]  /*2200*/  IMAD.IADD R3, R99, 0x1, -R6 ;  /* 0x0000000163037824 */ /* 0x000fe400078e0a06 */
[----:B------:R-:W-:Y:S01]  /*2210*/  IMAD.IADD R103, R107, 0x1, R7 ;  /* 0x000000016b677824 */ /* 0x000fe200078e0207 */
[----:B------:R-:W-:-:S04]  /*2220*/  ISETP.GT.AND P2, PT, R4, RZ, PT ;  /* 0x000000ff0400720c */ /* 0x000fc80003f44270 */
[----:B------:R-:W-:-:S03]  /*2230*/  ISETP.GT.AND P1, PT, R3, RZ, P2 ;  /* 0x000000ff0300720c */ /* 0x000fc60001724270 */
[----:B------:R-:W-:Y:S10]  /*2240*/  @!P0 BRA `(.L_x_33) ;  /* 0x0000002c00288947 */ /* 0x000ff40003800000 */
[----:B------:R-:W0:Y:S01]  /*2250*/  LDC.64 R110, c[0x0][0x5b8] ;  /* 0x00016e00ff6e7b82 */ /* 0x000e220000000a00 */
[----:B------:R-:W-:-:S07]  /*2260*/  ULDC.64 UR4, c[0x0][0x5c0] ;  /* 0x0001700000047ab9 */ /* 0x000fce0000000a00 */
[----:B------:R-:W1:Y:S08]  /*2270*/  LDC.64 R112, c[0x0][0x5b0] ;  /* 0x00016c00ff707b82 */ /* 0x000e700000000a00 */
[----:B------:R-:W2:Y:S01]  /*2280*/  LDC.64 R114, c[0x0][0x5a8] ;  /* 0x00016a00ff727b82 */ /* 0x000ea20000000a00 */
[-C--:B0-----:R-:W-:Y:S02]  /*2290*/  IMAD R6, R11, R110.reuse, RZ ;  /* 0x0000006e0b067224 */ /* 0x081fe400078e02ff */
[----:B------:R-:W-:-:S04]  /*22a0*/  IMAD.WIDE.U32 R108, R101, R110, R8 ;  /* 0x0000006e656c7225 */ /* 0x000fc800078e0008 */
[----:B------:R-:W-:Y:S02]  /*22b0*/  IMAD R107, R101, R111, R6 ;  /* 0x0000006f656b7224 */ /* 0x000fe400078e0206 */
[-C--:B-1----:R-:W-:Y:S02]  /*22c0*/  IMAD R5, R105, R112.reuse, RZ ;  /* 0x0000007069057224 */ /* 0x082fe400078e02ff */
[----:B------:R-:W-:Y:S02]  /*22d0*/  IMAD.IADD R13, R109, 0x1, R107 ;  /* 0x000000016d0d7824 */ /* 0x000fe400078e026b */
[----:B------:R-:W-:Y:S02]  /*22e0*/  IMAD.MOV.U32 R12, RZ, RZ, R108 ;  /* 0x000000ffff0c7224 */ /* 0x000fe400078e006c */
[C---:B------:R-:W-:Y:S02]  /*22f0*/  IMAD R111, R104.reuse, R113, R5 ;  /* 0x00000071686f7224 */ /* 0x040fe400078e0205 */
[----:B------:R-:W-:-:S04]  /*2300*/  IMAD.WIDE.U32 R6, R104, R112, R12 ;  /* 0x0000007068067225 */ /* 0x000fc800078e000c */
[----:B------:R-:W-:Y:S01]  /*2310*/  IMAD.IADD R5, R7, 0x1, R111 ;  /* 0x0000000107057824 */ /* 0x000fe200078e026f */
[----:B--2---:R-:W-:-:S04]  /*2320*/  LEA R14, P0, R6, R114, 0x1 ;  /* 0x00000072060e7211 */ /* 0x004fc800078008ff */
[----:B------:R-:W-:-:S05]  /*2330*/  LEA.HI.X R15, R6, R115, R5, 0x1, P0 ;  /* 0x00000073060f7211 */ /* 0x000fca00000f0c05 */
[----:B------:R0:W2:Y:S01]  /*2340*/  @P1 LDG.E.LTC128B.U16 R5, desc[UR38][R14.64] ;  /* 0x000000260e051981 */ /* 0x0000a2000c1e1520 */
[----:B------:R-:W-:Y:S01]  /*2350*/  LEA R10, P0, R106, UR4, 0x1 ;  /* 0x000000046a0a7c11 */ /* 0x000fe2000f8008ff */
[----:B------:R-:W-:Y:S01]  /*2360*/  IMAD.WIDE.U32 R6, R104, R112, R8 ;  /* 0x0000007068067225 */ /* 0x000fe200078e0008 */
[----:B------:R-:W-:Y:S03]  /*2370*/  BSSY B1, `(.L_x_34) ;  /* 0x0000012000017945 */ /* 0x000fe60003800000 */
[----:B------:R-:W-:Y:S02]  /*2380*/  IMAD.IADD R7, R111, 0x1, R7 ;  /* 0x000000016f077824 */ /* 0x000fe400078e0207 */
[----:B------:R-:W-:Y:S01]  /*2390*/  IMAD.WIDE.U32 R20, R101, R110, R6 ;  /* 0x0000006e65147225 */ /* 0x000fe200078e0006 */
[----:B0-----:R-:W-:-:S03]  /*23a0*/  SHF.L.U64.HI R15, R112, 0x3, R113 ;  /* 0x00000003700f7819 */ /* 0x001fc60000010271 */
[----:B------:R-:W-:Y:S01]  /*23b0*/  IMAD.IADD R7, R107, 0x1, R21 ;  /* 0x000000016b077824 */ /* 0x000fe200078e0215 */
[----:B------:R-:W-:Y:S01]  /*23c0*/  LEA R6, P4, R20, R114, 0x1 ;  /* 0x0000007214067211 */ /* 0x000fe200078808ff */
[----:B------:R-:W-:-:S03]  /*23d0*/  IMAD.SHL.U32 R14, R112, 0x8, RZ ;  /* 0x00000008700e7824 */ /* 0x000fc600078e00ff */
[----:B------:R-:W-:Y:S01]  /*23e0*/  LEA.HI.X R7, R20, R115, R7, 0x1, P4 ;  /* 0x0000007314077211 */ /* 0x000fe200020f0c07 */
[----:B--2---:R-:W-:-:S05]  /*23f0*/  HADD2.F32 R11, -RZ, R5.H0_H0 ;  /* 0x20000005ff0b7230 */ /* 0x004fca0000004100 */
[----:B------:R-:W-:-:S04]  /*2400*/  FMUL R11, R11, R90 ;  /* 0x0000005a0b0b7220 */ /* 0x000fc80000400000 */
[----:B------:R-:W-:Y:S01]  /*2410*/  FFMA R24, R24, R23, R11 ;  /* 0x0000001718187223 */ /* 0x000fe2000000000b */
[----:B------:R-:W-:Y:S02]  /*2420*/  LEA.HI.X R11, R106, UR5, R103, 0x1, P0 ;  /* 0x000000056a0b7c11 */ /* 0x000fe400080f0c67 */
[----:B------:R-:W-:Y:S02]  /*2430*/  ISETP.GT.AND P0, PT, R4, 0x1, PT ;  /* 0x000000010400780c */ /* 0x000fe40003f04270 */
[----:B------:R-:W-:Y:S02]  /*2440*/  F2FP.F16.F32.PACK_AB R24, RZ, R24 ;  /* 0x00000018ff18723e */ /* 0x000fe400000000ff */
[----:B------:R-:W-:-:S03]  /*2450*/  ISETP.GT.AND P3, PT, R3, RZ, P0 ;  /* 0x000000ff0300720c */ /* 0x000fc60000764270 */
[----:B------:R0:W-:Y:S10]  /*2460*/  @P1 STG.E.U16 desc[UR38][R10.64], R24 ;  /* 0x000000180a001986 */ /* 0x0001f4000c101526 */
[----:B------:R-:W-:Y:S05]  /*2470*/  @!P3 BRA `(.L_x_35) ;  /* 0x000000000004b947 */ /* 0x000fea0003800000 */
[----:B------:R1:W5:Y:S02]  /*2480*/  LDG.E.LTC128B.U16 R5, desc[UR38][R6.64+0x2] ;  /* 0x0000022606057981 */ /* 0x000364000c1e1520 */
.L_x_35:
[----:B------:R-:W-:Y:S05]  /*2490*/  BSYNC B1 ;  /* 0x0000000000017941 */ /* 0x000fea0003800000 */
.L_x_34:
[----:B-----5:R-:W-:Y:S01]  /*24a0*/  HADD2.F32 R103, -RZ, R5.H0_H0 ;  /* 0x20000005ff677230 */ /* 0x020fe20000004100 */
[----:B------:R-:W-:Y:S01]  /*24b0*/  ISETP.GT.AND P2, PT, R3, 0x8, P2 ;  /* 0x000000080300780c */ /* 0x000fe20001744270 */
[----:B------:R-:W-:Y:S01]  /*24c0*/  IMAD.WIDE.U32 R20, R104, R112, R14 ;  /* 0x0000007068147225 */ /* 0x000fe200078e000e */
[----:B0-----:R-:W-:-:S03]  /*24d0*/  PRMT R24, R5, 0x7610, R24 ;  /* 0x0000761005187816 */ /* 0x001fc60000000018 */
[----:B------:R-:W-:Y:S01]  /*24e0*/  FMUL R12, R103, R90 ;  /* 0x0000005a670c7220 */ /* 0x000fe20000400000 */
[----:B------:R-:W-:Y:S01]  /*24f0*/  IMAD.IADD R111, R111, 0x1, R21 ;  /* 0x000000016f6f7824 */ /* 0x000fe200078e0215 */
[----:B------:R-:W-:Y:S02]  /*2500*/  IADD3 R108, P1, R108, R20, RZ ;  /* 0x000000146c6c7210 */ /* 0x000fe40007f3e0ff */
[----:B------:R-:W-:-:S03]  /*2510*/  FFMA R12, R25, R23, R12 ;  /* 0x00000017190c7223 */ /* 0x000fc6000000000c */
[----:B------:R-:W-:Y:S01]  /*2520*/  IMAD.X R13, R111, 0x1, R13, P1 ;  /* 0x000000016f0d7824 */ /* 0x000fe200008e060d */
[C---:B------:R-:W-:Y:S02]  /*2530*/  LEA R14, P1, R108.reuse, R114, 0x1 ;  /* 0x000000726c0e7211 */ /* 0x040fe400078208ff */
[----:B------:R-:W-:Y:S02]  /*2540*/  F2FP.F16.F32.PACK_AB R12, RZ, R12 ;  /* 0x0000000cff0c723e */ /* 0x000fe400000000ff */
[----:B------:R-:W-:Y:S02]  /*2550*/  LEA.HI.X R15, R108, R115, R13, 0x1, P1 ;  /* 0x000000736c0f7211 */ /* 0x000fe400008f0c0d */
[----:B------:R-:W-:-:S05]  /*2560*/  PRMT R21, R12, 0x7610, R21 ;  /* 0x000076100c157816 */ /* 0x000fca0000000015 */
[----:B------:R0:W-:Y:S04]  /*2570*/  @P3 STG.E.U16 desc[UR38][R10.64+0x2], R21 ;  /* 0x000002150a003986 */ /* 0x0001e8000c101526 */
[----:B------:R-:W2:Y:S01]  /*2580*/  @P2 LDG.E.LTC128B.U16 R24, desc[UR38][R14.64] ;  /* 0x000000260e182981 */ /* 0x000ea2000c1e1520 */
[----:B------:R-:W-:Y:S01]  /*2590*/  IADD3 R20, P1, R8, R20, RZ ;  /* 0x0000001408147210 */ /* 0x000fe20007f3e0ff */
[----:B------:R-:W-:Y:S01]  /*25a0*/  BSSY B1, `(.L_x_36) ;  /* 0x0000011000017945 */ /* 0x000fe20003800000 */
[----:B------:R-:W-:Y:S02]  /*25b0*/  SHF.L.U64.HI R13, R91, 0x1, R92 ;  /* 0x000000015b0d7819 */ /* 0x000fe4000001025c */
[----:B------:R-:W-:Y:S01]  /*25c0*/  ISETP.GT.AND P0, PT, R3, 0x8, P0 ;  /* 0x000000080300780c */ /* 0x000fe20000704270 */
[----:B0-----:R-:W-:Y:S01]  /*25d0*/  IMAD.X R21, R9, 0x1, R111, P1 ;  /* 0x0000000109157824 */ /* 0x001fe200008e066f */
[----:B------:R-:W-:Y:S01]  /*25e0*/  LEA R12, P1, R91, R10, 0x1 ;  /* 0x0000000a5b0c7211 */ /* 0x000fe200078208ff */
[----:B------:R-:W-:-:S04]  /*25f0*/  IMAD.WIDE.U32 R20, R101, R110, R20 ;  /* 0x0000006e65147225 */ /* 0x000fc800078e0014 */
[----:B------:R-:W-:Y:S01]  /*2600*/  IMAD.X R13, R13, 0x1, R11, P1 ;  /* 0x000000010d0d7824 */ /* 0x000fe200008e060b */
[----:B------:R-:W-:Y:S01]  /*2610*/  LEA R8, P3, R20, R114, 0x1 ;  /* 0x0000007214087211 */ /* 0x000fe200078608ff */
[----:B------:R-:W-:-:S05]  /*2620*/  IMAD.IADD R9, R107, 0x1, R21 ;  /* 0x000000016b097824 */ /* 0x000fca00078e0215 */
[----:B------:R-:W-:Y:S01]  /*2630*/  LEA.HI.X R9, R20, R115, R9, 0x1, P3 ;  /* 0x0000007314097211 */ /* 0x000fe200018f0c09 */
[----:B--2---:R-:W-:-:S05]  /*2640*/  HADD2.F32 R5, -RZ, R24.H0_H0 ;  /* 0x20000018ff057230 */ /* 0x004fca0000004100 */
[----:B------:R-:W-:-:S04]  /*2650*/  FMUL R5, R5, R90 ;  /* 0x0000005a05057220 */ /* 0x000fc80000400000 */
[----:B------:R-:W-:-:S05]  /*2660*/  FFMA R5, R26, R23, R5 ;  /* 0x000000171a057223 */ /* 0x000fca0000000005 */
[----:B------:R-:W-:-:S05]  /*2670*/  F2FP.F16.F32.PACK_AB R5, RZ, R5 ;  /* 0x00000005ff05723e */ /* 0x000fca00000000ff */
[----:B------:R0:W-:Y:S01]  /*2680*/  @P2 STG.E.U16 desc[UR38][R12.64], R5 ;  /* 0x000000050c002986 */ /* 0x0001e2000c101526 */
[----:B------:R-:W-:Y:S05]  /*2690*/  @!P0 BRA `(.L_x_37) ;  /* 0x0000000000048947 */ /* 0x000fea0003800000 */
[----:B------:R2:W5:Y:S02]  /*26a0*/  LDG.E.LTC128B.U16 R24, desc[UR38][R8.64+0x2] ;  /* 0x0000022608187981 */ /* 0x000564000c1e1520 */
.L_x_37:
[----:B------:R-:W-:Y:S05]  /*26b0*/  BSYNC B1 ;  /* 0x0000000000017941 */ /* 0x000fea0003800000 */
.L_x_36:
[----:B0----5:R-:W-:Y:S01]  /*26c0*/  HADD2.F32 R5, -RZ, R24.H0_H0 ;  /* 0x20000018ff057230 */ /* 0x021fe20000004100 */
[----:B------:R-:W-:Y:S01]  /*26d0*/  ISETP.GT.AND P1, PT, R4, 0x8, PT ;  /* 0x000000080400780c */ /* 0x000fe20003f24270 */
[----:B------:R-:W-:Y:S03]  /*26e0*/  BSSY B1, `(.L_x_38) ;  /* 0x0000008000017945 */ /* 0x000fe60003800000 */
[----:B------:R-:W-:Y:S01]  /*26f0*/  FMUL R14, R5, R90 ;  /* 0x0000005a050e7220 */ /* 0x000fe20000400000 */
[----:B------:R-:W-:-:S03]  /*2700*/  ISETP.GT.AND P2, PT, R3, RZ, P1 ;  /* 0x000000ff0300720c */ /* 0x000fc60000f44270 */
[----:B------:R-:W-:-:S05]  /*2710*/  FFMA R14, R27, R23, R14 ;  /* 0x000000171b0e7223 */ /* 0x000fca000000000e */
[----:B------:R-:W-:-:S05]  /*2720*/  F2FP.F16.F32.PACK_AB R14, RZ, R14 ;  /* 0x0000000eff0e723e */ /* 0x000fca00000000ff */
[----:B------:R0:W-:Y:S01]  /*2730*/  @P0 STG.E.U16 desc[UR38][R12.64+0x2], R14 ;  /* 0x0000020e0c000986 */ /* 0x0001e2000c101526 */
[----:B------:R-:W-:Y:S05]  /*2740*/  @!P2 BRA `(.L_x_39) ;  /* 0x000000000004a947 */ /* 0x000fea0003800000 */
[----:B------:R3:W5:Y:S02]  /*2750*/  LDG.E.LTC128B.U16 R24, desc[UR38][R6.64+0x10] ;  /* 0x0000102606187981 */ /* 0x000764000c1e1520 */
.L_x_39:
[----:B------:R-:W-:Y:S05]  /*2760*/  BSYNC B1 ;  /* 0x0000000000017941 */ /* 0x000fea0003800000 */
.L_x_38:
[----:B-----5:R-:W-:Y:S01]  /*2770*/  HADD2.F32 R5, -RZ, R24.H0_H0 ;  /* 0x20000018ff057230 */ /* 0x020fe20000004100 */
        /* <DEDUP_REMOVED lines=9> */
.L_x_41:
[----:B------:R-:W-:Y:S05]  /*2810*/  BSYNC B1 ;  /* 0x0000000000017941 */ /* 0x000fea0003800000 */
.L_x_40:
[----:B----45:R-:W-:Y:S01]  /*2820*/  HADD2.F32 R5, -RZ, R24.H0_H0 ;  /* 0x20000018ff057230 */ /* 0x030fe20000004100 */
[----:B------:R-:W-:Y:S01]  /*2830*/  ISETP.GT.AND P1, PT, R3, 0x8, P1 ;  /* 0x000000080300780c */ /* 0x000fe20000f24270 */
[----:B------:R-:W-:Y:S03]  /*2840*/  BSSY B1, `(.L_x_42) ;  /* 0x0000007000017945 */ /* 0x000fe60003800000 */
[----:B0-----:R-:W-:-:S04]  /*2850*/  FMUL R14, R5, R90 ;  /* 0x0000005a050e7220 */ /* 0x001fc80000400000 */
[----:B------:R-:W-:-:S05]  /*2860*/  FFMA R14, R29, R23, R14 ;  /* 0x000000171d0e7223 */ /* 0x000fca000000000e */
[----:B------:R-:W-:-:S05]  /*2870*/  F2FP.F16.F32.PACK_AB R14, RZ, R14 ;  /* 0x0000000eff0e723e */ /* 0x000fca00000000ff */
[----:B------:R0:W-:Y:S01]  /*2880*/  @P3 STG.E.U16 desc[UR38][R10.64+0x12], R14 ;  /* 0x0000120e0a003986 */ /* 0x0001e2000c101526 */
[----:B------:R-:W-:Y:S05]  /*2890*/  @!P1 BRA `(.L_x_43) ;  /* 0x0000000000049947 */ /* 0x000fea0003800000 */
[----:B------:R4:W5:Y:S02]  /*28a0*/  LDG.E.LTC128B.U16 R24, desc[UR38][R8.64+0x10] ;  /* 0x0000102608187981 */ /* 0x000964000c1e1520 */
.L_x_43:
[----:B------:R-:W-:Y:S05]  /*28b0*/  BSYNC B1 ;  /* 0x0000000000017941 */ /* 0x000fea0003800000 */
.L_x_42:
[----:B-----5:R-:W-:Y:S01]  /*28c0*/  HADD2.F32 R5, -RZ, R24.H0_H0 ;  /* 0x20000018ff057230 */ /* 0x020fe20000004100 */
[----:B------:R-:W-:Y:S01]  /*28d0*/  ISETP.GT.AND P0, PT, R3, 0x8, P0 ;  /* 0x000000080300780c */ /* 0x000fe20000704270 */
[----:B------:R-:W-:Y:S03]  /*28e0*/  BSSY B1, `(.L_x_44) ;  /* 0x0000007000017945 */ /* 0x000fe60003800000 */
[----:B------:R-:W-:-:S04]  /*28f0*/  FMUL R5, R5, R90 ;  /* 0x0000005a05057220 */ /* 0x000fc80000400000 */
[----:B------:R-:W-:-:S05]  /*2900*/  FFMA R5, R30, R23, R5 ;  /* 0x000000171e057223 */ /* 0x000fca0000000005 */
[----:B------:R-:W-:-:S05]  /*2910*/  F2FP.F16.F32.PACK_AB R5, RZ, R5 ;  /* 0x00000005ff05723e */ /* 0x000fca00000000ff */
[----:B------:R0:W-:Y:S01]  /*2920*/  @P1 STG.E.U16 desc[UR38][R12.64+0x10], R5 ;  /* 0x000010050c001986 */ /* 0x0001e2000c101526 */
[----:B------:R-:W-:Y:S05]  /*2930*/  @!P0 BRA `(.L_x_45) ;  /* 0x0000000000048947 */ /* 0x000fea0003800000 */
[----:B------:R0:W5:Y:S02]  /*2940*/  LDG.E.LTC128B.U16 R24, desc[UR38][R8.64+0x12] ;  /* 0x0000122608187981 */ /* 0x000164000c1e1520 */
.L_x_45:
[----:B------:R-:W-:Y:S05]  /*2950*/  BSYNC B1 ;  /* 0x0000000000017941 */ /* 0x000fea0003800000 */
.L_x_44:
        /* <DEDUP_REMOVED lines=10> */
.L_x_47:
[----:B------:R-:W-:Y:S05]  /*2a00*/  BSYNC B1 ;  /* 0x0000000000017941 */ /* 0x000fea0003800000 */
.L_x_46:
        /* <DEDUP_REMOVED lines=10> */
.L_x_49:
[----:B------:R-:W-:Y:S05]  /*2ab0*/  BSYNC B1 ;  /* 0x0000000000017941 */ /* 0x000fea0003800000 */
.L_x_48:
[----:B0----5:R-:W-:Y:S01]  /*2ac0*/  HADD2.F32 R5, -RZ, R24.H0_H0 ;  /* 0x20000018ff057230 */ /* 0x021fe20000004100 */
        /* <DEDUP_REMOVED lines=8> */
.L_x_51:
[----:B------:R-:W-:Y:S05]  /*2b50*/  BSYNC B1 ;  /* 0x0000000000017941 */ /* 0x000fea0003800000 */
.L_x_50:
        /* <DEDUP_REMOVED lines=9> */
.L_x_53:
[----:B------:R-:W-:Y:S05]  /*2bf0*/  BSYNC B1 ;  /* 0x0000000000017941 */ /* 0x000fea0003800000 */
.L_x_52:
        /* <DEDUP_REMOVED lines=10> */
.L_x_55:
[----:B------:R-:W-:Y:S05]  /*2ca0*/  BSYNC B1 ;  /* 0x0000000000017941 */ /* 0x000fea0003800000 */
.L_x_54:
        /* <DEDUP_REMOVED lines=10> */
.L_x_57:
[----:B------:R-:W-:Y:S05]  /*2d50*/  BSYNC B1 ;  /* 0x0000000000017941 */ /* 0x000fea0003800000 */
.L_x_56:
        /* <DEDUP_REMOVED lines=9> */
.L_x_59:
[----:B------:R-:W-:Y:S05]  /*2df0*/  BSYNC B1 ;  /* 0x0000000000017941 */ /* 0x000fea0003800000 */
.L_x_58:
        /* <DEDUP_REMOVED lines=9> */
.L_x_61:
[----:B------:R-:W-:Y:S05]  /*2e90*/  BSYNC B1 ;  /* 0x0000000000017941 */ /* 0x000fea0003800000 */
.L_x_60:
        /* <DEDUP_REMOVED lines=10> */
.L_x_63:
[----:B------:R-:W-:Y:S05]  /*2f40*/  BSYNC B1 ;  /* 0x0000000000017941 */ /* 0x000fea0003800000 */
.L_x_62:
        /* <DEDUP_REMOVED lines=10> */
.L_x_65:
[----:B------:R-:W-:Y:S05]  /*2ff0*/  BSYNC B1 ;  /* 0x0000000000017941 */ /* 0x000fea0003800000 */
.L_x_64:
        /* <DEDUP_REMOVED lines=9> */
.L_x_67:
[----:B------:R-:W-:Y:S05]  /*3090*/  BSYNC B1 ;  /* 0x0000000000017941 */ /* 0x000fea0003800000 */
.L_x_66:
        /* <DEDUP_REMOVED lines=9> */
.L_x_69:
[----:B------:R-:W-:Y:S05]  /*3130*/  BSYNC B1 ;  /* 0x0000000000017941 */ /* 0x000fea0003800000 */
.L_x_68:
        /* <DEDUP_REMOVED lines=10> */
.L_x_71:
[----:B------:R-:W-:Y:S05]  /*31e0*/  BSYNC B1 ;  /* 0x0000000000017941 */ /* 0x000fea0003800000 */
.L_x_70:
        /* <DEDUP_REMOVED lines=10> */
.L_x_73:
[----:B------:R-:W-:Y:S05]  /*3290*/  BSYNC B1 ;  /* 0x0000000000017941 */ /* 0x000fea0003800000 */
.L_x_72:
        /* <DEDUP_REMOVED lines=9> */
.L_x_75:
[----:B------:R-:W-:Y:S05]  /*3330*/  BSYNC B1 ;  /* 0x0000000000017941 */ /* 0x000fea0003800000 */
.L_x_74:
        /* <DEDUP_REMOVED lines=9> */
.L_x_77:
[----:B------:R-:W-:Y:S05]  /*33d0*/  BSYNC B1 ;  /* 0x0000000000017941 */ /* 0x000fea0003800000 */
.L_x_76:
        /* <DEDUP_REMOVED lines=10> */
.L_x_79:
[----:B------:R-:W-:Y:S05]  /*3480*/  BSYNC B1 ;  /* 0x0000000000017941 */ /* 0x000fea0003800000 */
.L_x_78:
        /* <DEDUP_REMOVED lines=10> */
.L_x_81:
[----:B------:R-:W-:Y:S05]  /*3530*/  BSYNC B1 ;  /* 0x0000000000017941 */ /* 0x000fea0003800000 */
.L_x_80:
        /* <DEDUP_REMOVED lines=9> */
.L_x_83:
[----:B------:R-:W-:Y:S05]  /*35d0*/  BSYNC B1 ;  /* 0x0000000000017941 */ /* 0x000fea0003800000 */
.L_x_82:
        /* <DEDUP_REMOVED lines=9> */
.L_x_85:
[----:B------:R-:W-:Y:S05]  /*3670*/  BSYNC B1 ;  /* 0x0000000000017941 */ /* 0x000fea0003800000 */
.L_x_84:
        /* <DEDUP_REMOVED lines=10> */
.L_x_87:
[----:B------:R-:W-:Y:S05]  /*3720*/  BSYNC B1 ;  /* 0x0000000000017941 */ /* 0x000fea0003800000 */
.L_x_86:
        /* <DEDUP_REMOVED lines=10> */
.L_x_89:
[----:B------:R-:W-:Y:S05]  /*37d0*/  BSYNC B1 ;  /* 0x0000000000017941 */ /* 0x000fea0003800000 */
.L_x_88:
        /* <DEDUP_REMOVED lines=9> */
.L_x_91:
[----:B------:R-:W-:Y:S05]  /*3870*/  BSYNC B1 ;  /* 0x0000000000017941 */ /* 0x000fea0003800000 */
.L_x_90:
        /* <DEDUP_REMOVED lines=9> */
.L_x_93:
[----:B------:R-:W-:Y:S05]  /*3910*/  BSYNC B1 ;  /* 0x0000000000017941 */ /* 0x000fea0003800000 */
.L_x_92:
        /* <DEDUP_REMOVED lines=10> */
.L_x_95:
[----:B------:R-:W-:Y:S05]  /*39c0*/  BSYNC B1 ;  /* 0x0000000000017941 */ /* 0x000fea0003800000 */
.L_x_94:
        /* <DEDUP_REMOVED lines=10> */
.L_x_97:
[----:B------:R-:W-:Y:S05]  /*3a70*/  BSYNC B1 ;  /* 0x0000000000017941 */ /* 0x000fea0003800000 */
.L_x_96:
        /* <DEDUP_REMOVED lines=9> */
.L_x_99:
[----:B------:R-:W-:Y:S05]  /*3b10*/  BSYNC B1 ;  /* 0x0000000000017941 */ /* 0x000fea0003800000 */
.L_x_98:
        /* <DEDUP_REMOVED lines=9> */
.L_x_101:
[----:B------:R-:W-:Y:S05]  /*3bb0*/  BSYNC B1 ;  /* 0x0000000000017941 */ /* 0x000fea0003800000 */
.L_x_100:
        /* <DEDUP_REMOVED lines=10> */
.L_x_103:
[----:B------:R-:W-:Y:S05]  /*3c60*/  BSYNC B1 ;  /* 0x0000000000017941 */ /* 0x000fea0003800000 */
.L_x_102:
        /* <DEDUP_REMOVED lines=10> */
.L_x_105:
[----:B------:R-:W-:Y:S05]  /*3d10*/  BSYNC B1 ;  /* 0x0000000000017941 */ /* 0x000fea0003800000 */
.L_x_104:
        /* <DEDUP_REMOVED lines=9> */
.L_x_107:
[----:B------:R-:W-:Y:S05]  /*3db0*/  BSYNC B1 ;  /* 0x0000000000017941 */ /* 0x000fea0003800000 */
.L_x_106:
        /* <DEDUP_REMOVED lines=9> */
.L_x_109:
[----:B------:R-:W-:Y:S05]  /*3e50*/  BSYNC B1 ;  /* 0x0000000000017941 */ /* 0x000fea0003800000 */
.L_x_108:
        /* <DEDUP_REMOVED lines=10> */
.L_x_111:
[----:B------:R-:W-:Y:S05]  /*3f00*/  BSYNC B1 ;  /* 0x0000000000017941 */ /* 0x000fea0003800000 */
.L_x_110:
        /* <DEDUP_REMOVED lines=10> */
.L_x_113:
[----:B------:R-:W-:Y:S05]  /*3fb0*/  BSYNC B1 ;  /* 0x0000000000017941 */ /* 0x000fea0003800000 */
.L_x_112:
        /* <DEDUP_REMOVED lines=9> */
.L_x_115:
[----:B------:R-:W-:Y:S05]  /*4050*/  BSYNC B1 ;  /* 0x0000000000017941 */ /* 0x000fea0003800000 */
.L_x_114:
        /* <DEDUP_REMOVED lines=9> */
.L_x_117:
[----:B------:R-:W-:Y:S05]  /*40f0*/  BSYNC B1 ;  /* 0x0000000000017941 */ /* 0x000fea0003800000 */
.L_x_116:
        /* <DEDUP_REMOVED lines=10> */
.L_x_119:
[----:B------:R-:W-:Y:S05]  /*41a0*/  BSYNC B1 ;  /* 0x0000000000017941 */ /* 0x000fea0003800000 */
.L_x_118:
        /* <DEDUP_REMOVED lines=10> */
.L_x_121:
[----:B------:R-:W-:Y:S05]  /*4250*/  BSYNC B1 ;  /* 0x0000000000017941 */ /* 0x000fea0003800000 */
.L_x_120:
        /* <DEDUP_REMOVED lines=9> */
.L_x_123:
[----:B------:R-:W-:Y:S05]  /*42f0*/  BSYNC B1 ;  /* 0x0000000000017941 */ /* 0x000fea0003800000 */
.L_x_122:
        /* <DEDUP_REMOVED lines=9> */
.L_x_125:
[----:B------:R-:W-:Y:S05]  /*4390*/  BSYNC B1 ;  /* 0x0000000000017941 */ /* 0x000fea0003800000 */
.L_x_124:
        /* <DEDUP_REMOVED lines=10> */
.L_x_127:
[----:B------:R-:W-:Y:S05]  /*4440*/  BSYNC B1 ;  /* 0x0000000000017941 */ /* 0x000fea0003800000 */
.L_x_126:
        /* <DEDUP_REMOVED lines=10> */
.L_x_129:
[----:B------:R-:W-:Y:S05]  /*44f0*/  BSYNC B1 ;  /* 0x0000000000017941 */ /* 0x000fea0003800000 */
.L_x_128:
        /* <DEDUP_REMOVED lines=9> */
.L_x_131:
[----:B------:R-:W-:Y:S05]  /*4590*/  BSYNC B1 ;  /* 0x0000000000017941 */ /* 0x000fea0003800000 */
.L_x_130:
        /* <DEDUP_REMOVED lines=9> */
.L_x_133:
[----:B------:R-:W-:Y:S05]  /*4630*/  BSYNC B1 ;  /* 0x0000000000017941 */ /* 0x000fea0003800000 */
.L_x_132:
        /* <DEDUP_REMOVED lines=10> */
.L_x_135:
[----:B------:R-:W-:Y:S05]  /*46e0*/  BSYNC B1 ;  /* 0x0000000000017941 */ /* 0x000fea0003800000 */
.L_x_134:
        /* <DEDUP_REMOVED lines=10> */
.L_x_137:
[----:B------:R-:W-:Y:S05]  /*4790*/  BSYNC B1 ;  /* 0x0000000000017941 */ /* 0x000fea0003800000 */
.L_x_136:
        /* <DEDUP_REMOVED lines=9> */
.L_x_139:
[----:B------:R-:W-:Y:S05]  /*4830*/  BSYNC B1 ;  /* 0x0000000000017941 */ /* 0x000fea0003800000 */
.L_x_138:
        /* <DEDUP_REMOVED lines=9> */
.L_x_141:
[----:B------:R-:W-:Y:S05]  /*48d0*/  BSYNC B1 ;  /* 0x0000000000017941 */ /* 0x000fea0003800000 */
.L_x_140:
        /* <DEDUP_REMOVED lines=10> */
.L_x_143:
[----:B------:R-:W-:Y:S05]  /*4980*/  BSYNC B1 ;  /* 0x0000000000017941 */ /* 0x000fea0003800000 */
.L_x_142:
        /* <DEDUP_REMOVED lines=10> */
.L_x_145:
[----:B------:R-:W-:Y:S05]  /*4a30*/  BSYNC B1 ;  /* 0x0000000000017941 */ /* 0x000fea0003800000 */
.L_x_144:
        /* <DEDUP_REMOVED lines=9> */
.L_x_147:
[----:B------:R-:W-:Y:S05]  /*4ad0*/  BSYNC B1 ;  /* 0x0000000000017941 */ /* 0x000fea0003800000 */
.L_x_146:
        /* <DEDUP_REMOVED lines=9> */
.L_x_149:
[----:B------:R-:W-:Y:S05]  /*4b70*/  BSYNC B1 ;  /* 0x0000000000017941 */ /* 0x000fea0003800000 */
.L_x_148:
        /* <DEDUP_REMOVED lines=10> */
.L_x_151:
[----:B------:R-:W-:Y:S05]  /*4c20*/  BSYNC B1 ;  /* 0x0000000000017941 */ /* 0x000fea0003800000 */
.L_x_150:
[----:B-----5:R-:W-:Y:S01]  /*4c30*/  HADD2.F32 R5, -RZ, R24.H0_H0 ;  /* 0x20000018ff057230 */ /* 0x020fe20000004100 */
[----:B------:R-:W-:Y:S01]  /*4c40*/  ISETP.GT.AND P0, PT, R4, 0x79, PT ;  /* 0x000000790400780c */ /* 0x000fe20003f04270 */
[----:B------:R-:W-:Y:S01]  /*4c50*/  @P2 IMAD.MOV.U32 R4, RZ, RZ, R10 ;  /* 0x000000ffff042224 */ /* 0x000fe200078e000a */
[----:B------:R-:W-:Y:S02]  /*4c60*/  BSSY B1, `(.L_x_152) ;  /* 0x000000a000017945 */ /* 0x000fe40003800000 */
[----:B------:R-:W-:Y:S01]  /*4c70*/  FMUL R5, R5, R90 ;  /* 0x0000005a05057220 */ /* 0x000fe20000400000 */
[----:B------:R-:W-:-:S03]  /*4c80*/  ISETP.GT.AND P3, PT, R3, RZ, P0 ;  /* 0x000000ff0300720c */ /* 0x000fc60000764270 */
[----:B------:R-:W-:-:S05]  /*4c90*/  FFMA R5, R84, R23, R5 ;  /* 0x0000001754057223 */ /* 0x000fca0000000005 */
[----:B------:R-:W-:-:S04]  /*4ca0*/  F2FP.F16.F32.PACK_AB R5, RZ, R5 ;  /* 0x00000005ff05723e */ /* 0x000fc800000000ff */
[----:B0-----:R-:W-:Y:S01]  /*4cb0*/  PRMT R14, R5, 0x7610, R14 ;  /* 0x00007610050e7816 */ /* 0x001fe2000000000e */
[----:B------:R-:W-:-:S05]  /*4cc0*/  @P2 IMAD.MOV.U32 R5, RZ, RZ, R11 ;  /* 0x000000ffff052224 */ /* 0x000fca00078e000b */
[----:B------:R0:W-:Y:S01]  /*4cd0*/  @P2 STG.E.U16 desc[UR38][R4.64+0xf0], R14 ;  /* 0x0000f00e04002986 */ /* 0x0001e2000c101526 */
[----:B------:R-:W-:Y:S05]  /*4ce0*/  @!P3 BRA `(.L_x_153) ;  /* 0x000000000004b947 */ /* 0x000fea0003800000 */
[----:B------:R0:W5:Y:S02]  /*4cf0*/  LDG.E.LTC128B.U16 R24, desc[UR38][R6.64+0xf2] ;  /* 0x0000f22606187981 */ /* 0x000164000c1e1520 */
.L_x_153:
[----:B------:R-:W-:Y:S05]  /*4d00*/  BSYNC B1 ;  /* 0x0000000000017941 */ /* 0x000fea0003800000 */
.L_x_152:
        /* <DEDUP_REMOVED lines=9> */
.L_x_155:
[----:B------:R-:W-:Y:S05]  /*4da0*/  BSYNC B1 ;  /* 0x0000000000017941 */ /* 0x000fea0003800000 */
.L_x_154:
[----:B-----5:R-:W-:Y:S01]  /*4db0*/  HADD2.F32 R5, -RZ, R24.H0_H0 ;  /* 0x20000018ff057230 */ /* 0x020fe20000004100 */
[----:B------:R-:W-:Y:S01]  /*4dc0*/  ISETP.GT.AND P0, PT, R3, 0x8, P0 ;  /* 0x000000080300780c */ /* 0x000fe20000704270 */
[----:B0-----:R-:W-:Y:S01]  /*4dd0*/  @P1 IMAD.MOV.U32 R4, RZ, RZ, R12 ;  /* 0x000000ffff041224 */ /* 0x001fe200078e000c */
[----:B------:R-:W-:Y:S02]  /*4de0*/  BSSY B1, `(.L_x_156) ;  /* 0x0000009000017945 */ /* 0x000fe40003800000 */
[----:B------:R-:W-:-:S04]  /*4df0*/  FMUL R5, R5, R90 ;  /* 0x0000005a05057220 */ /* 0x000fc80000400000 */
[----:B------:R-:W-:-:S05]  /*4e00*/  FFMA R5, R86, R23, R5 ;  /* 0x0000001756057223 */ /* 0x000fca0000000005 */
[----:B------:R-:W-:-:S04]  /*4e10*/  F2FP.F16.F32.PACK_AB R5, RZ, R5 ;  /* 0x00000005ff05723e */ /* 0x000fc800000000ff */
[----:B-1-3--:R-:W-:Y:S01]  /*4e20*/  PRMT R6, R5, 0x7610, R6 ;  /* 0x0000761005067816 */ /* 0x00afe20000000006 */
[----:B------:R-:W-:-:S05]  /*4e30*/  @P1 IMAD.MOV.U32 R5, RZ, RZ, R13 ;  /* 0x000000ffff051224 */ /* 0x000fca00078e000d */
[----:B------:R0:W-:Y:S01]  /*4e40*/  @P1 STG.E.U16 desc[UR38][R4.64+0xf0], R6 ;  /* 0x0000f00604001986 */ /* 0x0001e2000c101526 */
[----:B------:R-:W-:Y:S05]  /*4e50*/  @!P0 BRA `(.L_x_157) ;  /* 0x0000000000048947 */ /* 0x000fea0003800000 */
[----:B------:R1:W5:Y:S02]  /*4e60*/  LDG.E.LTC128B.U16 R24, desc[UR38][R8.64+0xf2] ;  /* 0x0000f22608187981 */ /* 0x000364000c1e1520 */
.L_x_157:
[----:B------:R-:W-:Y:S05]  /*4e70*/  BSYNC B1 ;  /* 0x0000000000017941 */ /* 0x000fea0003800000 */
.L_x_156:
[----:B------:R-:W-:Y:S05]  /*4e80*/  @!P0 BRA `(.L_x_158) ;  /* 0x0000001000e88947 */ /* 0x000fea0003800000 */
[----:B-----5:R-:W-:-:S05]  /*4e90*/  HADD2.F32 R3, -RZ, R24.H0_H0 ;  /* 0x20000018ff037230 */ /* 0x020fca0000004100 */
[----:B0-----:R-:W-:-:S04]  /*4ea0*/  FMUL R4, R3, R90 ;  /* 0x0000005a03047220 */ /* 0x001fc80000400000 */
[----:B------:R-:W-:-:S05]  /*4eb0*/  FFMA R4, R87, R23, R4 ;  /* 0x0000001757047223 */ /* 0x000fca0000000004 */
[----:B------:R-:W-:-:S05]  /*4ec0*/  F2FP.F16.F32.PACK_AB R4, RZ, R4 ;  /* 0x00000004ff04723e */ /* 0x000fca00000000ff */
[----:B------:R3:W-:Y:S01]  /*4ed0*/  STG.E.U16 desc[UR38][R12.64+0xf2], R4 ;  /* 0x0000f2040c007986 */ /* 0x0007e2000c101526 */
[----:B------:R-:W-:Y:S05]  /*4ee0*/  BRA `(.L_x_158) ;  /* 0x0000001000d07947 */ /* 0x000fea0003800000 */
.L_x_33:
[----:B------:R-:W-:Y:S01]  /*4ef0*/  ISETP.GT.AND P3, PT, R4, 0x1, PT ;  /* 0x000000010400780c */ /* 0x000fe20003f64270 */
[----:B------:R-:W-:Y:S01]  /*4f00*/  ULDC.64 UR4, c[0x0][0x5c0] ;  /* 0x0001700000047ab9 */ /* 0x000fe20000000a00 */
[-C--:B------:R-:W-:Y:S01]  /*4f10*/  FMUL R24, R24, R23.reuse ;  /* 0x0000001718187220 */ /* 0x080fe20000400000 */
[----:B------:R-:W-:Y:S01]  /*4f20*/  LEA R6, P4, R106, UR4, 0x1 ;  /* 0x000000046a067c11 */ /* 0x000fe2000f8808ff */
[-C--:B------:R-:W-:Y:S01]  /*4f30*/  FMUL R25, R25, R23.reuse ;  /* 0x0000001719197220 */ /* 0x080fe20000400000 */
[----:B------:R-:W-:Y:S01]  /*4f40*/  ISETP.GT.AND P0, PT, R3, RZ, P3 ;  /* 0x000000ff0300720c */ /* 0x000fe20001f04270 */
[-C--:B------:R-:W-:Y:S01]  /*4f50*/  FMUL R26, R26, R23.reuse ;  /* 0x000000171a1a7220 */ /* 0x080fe20000400000 */
[----:B------:R-:W-:Y:S01]  /*4f60*/  F2FP.F16.F32.PACK_AB R24, RZ, R24 ;  /* 0x00000018ff18723e */ /* 0x000fe200000000ff */
[-C--:B------:R-:W-:Y:S01]  /*4f70*/  FMUL R27, R27, R23.reuse ;  /* 0x000000171b1b7220 */ /* 0x080fe20000400000 */
[----:B------:R-:W-:Y:S01]  /*4f80*/  LEA.HI.X R7, R106, UR5, R103, 0x1, P4 ;  /* 0x000000056a077c11 */ /* 0x000fe2000a0f0c67 */
[----:B------:R-:W-:Y:S01]  /*4f90*/  FMUL R28, R28, R23 ;  /* 0x000000171c1c7220 */ /* 0x000fe20000400000 */
[----:B------:R-:W-:Y:S01]  /*4fa0*/  F2FP.F16.F32.PACK_AB R25, RZ, R25 ;  /* 0x00000019ff19723e */ /* 0x000fe200000000ff */
[-C--:B------:R-:W-:Y:S01]  /*4fb0*/  FMUL R29, R29, R23.reuse ;  /* 0x000000171d1d7220 */ /* 0x080fe20000400000 */
[----:B------:R-:W-:Y:S01]  /*4fc0*/  ISETP.GT.AND P2, PT, R3, 0x8, P2 ;  /* 0x000000080300780c */ /* 0x000fe20001744270 */
[----:B------:R-:W-:Y:S01]  /*4fd0*/  @P1 STG.E.U16 desc[UR38][R6.64], R24 ;  /* 0x0000001806001986 */ /* 0x000fe2000c101526 */
[----:B------:R-:W-:Y:S01]  /*4fe0*/  ISETP.GT.AND P1, PT, R4, 0x8, PT ;  /* 0x000000080400780c */ /* 0x000fe20003f24270 */
[-C--:B------:R-:W-:Y:S01]  /*4ff0*/  FMUL R30, R30, R23.reuse ;  /* 0x000000171e1e7220 */ /* 0x080fe20000400000 */
[C---:B------:R-:W-:Y:S01]  /*5000*/  SHF.L.U64.HI R5, R91.reuse, 0x1, R92 ;  /* 0x000000015b057819 */ /* 0x040fe2000001025c */
[----:B------:R-:W-:Y:S01]  /*5010*/  @P0 STG.E.U16 desc[UR38][R6.64+0x2], R25 ;  /* 0x0000021906000986 */ /* 0x000fe2000c101526 */
[----:B------:R-:W-:Y:S01]  /*5020*/  LEA R8, P5, R91, R6, 0x1 ;  /* 0x000000065b087211 */ /* 0x000fe200078a08ff */
[-C--:B------:R-:W-:Y:S01]  /*5030*/  FMUL R31, R31, R23.reuse ;  /* 0x000000171f1f7220 */ /* 0x080fe20000400000 */
[----:B------:R-:W-:Y:S01]  /*5040*/  ISETP.GT.AND P3, PT, R3, 0x8, P3 ;  /* 0x000000080300780c */ /* 0x000fe20001f64270 */
[-C--:B------:R-:W-:Y:S01]  /*5050*/  FMUL R32, R32, R23.reuse ;  /* 0x0000001720207220 */ /* 0x080fe20000400000 */
[----:B------:R-:W-:Y:S01]  /*5060*/  ISETP.GT.AND P0, PT, R4, 0x9, PT ;  /* 0x000000090400780c */ /* 0x000fe20003f04270 */
[----:B------:R-:W-:Y:S01]  /*5070*/  IMAD.X R9, R5, 0x1, R7, P5 ;  /* 0x0000000105097824 */ /* 0x000fe200028e0607 */
[----:B------:R-:W-:Y:S01]  /*5080*/  ISETP.GT.AND P4, PT, R3, RZ, P1 ;  /* 0x000000ff0300720c */ /* 0x000fe20000f84270 */
[-C--:B------:R-:W-:Y:S01]  /*5090*/  FMUL R33, R33, R23.reuse ;  /* 0x0000001721217220 */ /* 0x080fe20000400000 */
[----:B------:R-:W-:Y:S01]  /*50a0*/  F2FP.F16.F32.PACK_AB R26, RZ, R26 ;  /* 0x0000001aff1a723e */ /* 0x000fe200000000ff */
[-C--:B------:R-:W-:Y:S01]  /*50b0*/  FMUL R34, R34, R23.reuse ;  /* 0x0000001722227220 */ /* 0x080fe20000400000 */
[----:B------:R-:W-:Y:S01]  /*50c0*/  ISETP.GT.AND P5, PT, R3, RZ, P0 ;  /* 0x000000ff0300720c */ /* 0x000fe200007a4270 */
[----:B------:R-:W-:Y:S01]  /*50d0*/  FMUL R35, R35, R23 ;  /* 0x0000001723237220 */ /* 0x000fe20000400000 */
[----:B------:R-:W-:Y:S01]  /*50e0*/  F2FP.F16.F32.PACK_AB R27, RZ, R27 ;  /* 0x0000001bff1b723e */ /* 0x000fe200000000ff */
[----:B------:R-:W-:Y:S01]  /*50f0*/  @P2 STG.E.U16 desc[UR38][R8.64], R26 ;  /* 0x0000001a08002986 */ /* 0x000fe2000c101526 */
[----:B------:R-:W-:Y:S01]  /*5100*/  F2FP.F16.F32.PACK_AB R28, RZ, R28 ;  /* 0x0000001cff1c723e */ /* 0x000fe200000000ff */
[-C--:B------:R-:W-:Y:S01]  /*5110*/  FMUL R36, R36, R23.reuse ;  /* 0x0000001724247220 */ /* 0x080fe20000400000 */
[----:B------:R-:W-:Y:S01]  /*5120*/  ISETP.GT.AND P2, PT, R3, 0x8, P1 ;  /* 0x000000080300780c */ /* 0x000fe20000f44270 */
[----:B------:R-:W-:Y:S01]  /*5130*/  @P3 STG.E.U16 desc[UR38][R8.64+0x2], R27 ;  /* 0x0000021b08003986 */ /* 0x000fe2000c101526 */
[----:B------:R-:W-:Y:S01]  /*5140*/  ISETP.GT.AND P1, PT, R4, 0x10, PT ;  /* 0x000000100400780c */ /* 0x000fe20003f24270 */
[----:B------:R-:W-:Y:S01]  /*5150*/  FMUL R37, R37, R23 ;  /* 0x0000001725257220 */ /* 0x000fe20000400000 */
[----:B------:R-:W-:Y:S01]  /*5160*/  F2FP.F16.F32.PACK_AB R29, RZ, R29 ;  /* 0x0000001dff1d723e */ /* 0x000fe200000000ff */
[----:B------:R-:W-:Y:S01]  /*5170*/  @P4 STG.E.U16 desc[UR38][R6.64+0x10], R28 ;  /* 0x0000101c06004986 */ /* 0x000fe2000c101526 */
[C---:B------:R-:W-:Y:S01]  /*5180*/  ISETP.GT.AND P3, PT, R3.reuse, 0x8, P0 ;  /* 0x000000080300780c */ /* 0x040fe20000764270 */
[-C--:B------:R-:W-:Y:S01]  /*5190*/  FMUL R38, R38, R23.reuse ;  /* 0x0000001726267220 */ /* 0x080fe20000400000 */
[----:B------:R-:W-:Y:S01]  /*51a0*/  ISETP.GT.AND P0, PT, R4, 0x11, PT ;  /* 0x000000110400780c */ /* 0x000fe20003f04270 */
[----:B------:R-:W-:Y:S01]  /*51b0*/  @P5 STG.E.U16 desc[UR38][R6.64+0x12], R29 ;  /* 0x0000121d06005986 */ /* 0x000fe2000c101526 */
        /* <DEDUP_REMOVED lines=161> */
[----:B------:R-:W-:Y:S01]  /*5bd0*/  FMUL R87, R87, R23 ;  /* 0x0000001757577220 */ /* 0x000fe20000400000 */
[----:B------:R-:W-:-:S02]  /*5be0*/  F2FP.F16.F32.PACK_AB R62, RZ, R62 ;  /* 0x0000003eff3e723e */ /* 0x000fc400000000ff */
[C---:B------:R-:W-:Y:S02]  /*5bf0*/  ISETP.GT.AND P5, PT, R3.reuse, RZ, P0 ;  /* 0x000000ff0300720c */ /* 0x040fe400007a4270 */
[----:B------:R-:W-:Y:S01]  /*5c00*/  F2FP.F16.F32.PACK_AB R63, RZ, R63 ;  /* 0x0000003fff3f723e */ /* 0x000fe200000000ff */
[----:B------:R-:W-:Y:S01]  /*5c10*/  @P2 STG.E.U16 desc[UR38][R8.64+0x90], R62 ;  /* 0x0000903e08002986 */ /* 0x000fe2000c101526 */
[----:B------:R-:W-:Y:S02]  /*5c20*/  F2FP.F16.F32.PACK_AB R64, RZ, R64 ;  /* 0x00000040ff40723e */ /* 0x000fe400000000ff */
[C---:B------:R-:W-:Y:S01]  /*5c30*/  ISETP.GT.AND P2, PT, R3.reuse, 0x8, P1 ;  /* 0x000000080300780c */ /* 0x040fe20000f44270 */
[----:B------:R-:W-:Y:S01]  /*5c40*/  @P3 STG.E.U16 desc[UR38][R8.64+0x92], R63 ;  /* 0x0000923f08003986 */ /* 0x000fe2000c101526 */
[----:B------:R-:W-:Y:S02]  /*5c50*/  ISETP.GT.AND P1, PT, R4, 0x58, PT ;  /* 0x000000580400780c */ /* 0x000fe40003f24270 */
[----:B------:R-:W-:Y:S01]  /*5c60*/  F2FP.F16.F32.PACK_AB R65, RZ, R65 ;  /* 0x00000041ff41723e */ /* 0x000fe200000000ff */
[----:B------:R-:W-:Y:S01]  /*5c70*/  @P4 STG.E.U16 desc[UR38][R6.64+0xa0], R64 ;  /* 0x0000a04006004986 */ /* 0x000fe2000c101526 */
[----:B------:R-:W-:-:S02]  /*5c80*/  ISETP.GT.AND P3, PT, R3, 0x8, P0 ;  /* 0x000000080300780c */ /* 0x000fc40000764270 */
[----:B------:R-:W-:Y:S01]  /*5c90*/  ISETP.GT.AND P0, PT, R4, 0x59, PT ;  /* 0x000000590400780c */ /* 0x000fe20003f04270 */
[----:B------:R-:W-:Y:S01]  /*5ca0*/  @P5 STG.E.U16 desc[UR38][R6.64+0xa2], R65 ;  /* 0x0000a24106005986 */ /* 0x000fe2000c101526 */
[C---:B------:R-:W-:Y:S02]  /*5cb0*/  ISETP.GT.AND P4, PT, R3.reuse, RZ, P1 ;  /* 0x000000ff0300720c */ /* 0x040fe40000f84270 */
[----:B------:R-:W-:Y:S02]  /*5cc0*/  F2FP.F16.F32.PACK_AB R66, RZ, R66 ;  /* 0x00000042ff42723e */ /* 0x000fe400000000ff */
[----:B------:R-:W-:Y:S02]  /*5cd0*/  ISETP.GT.AND P5, PT, R3, RZ, P0 ;  /* 0x000000ff0300720c */ /* 0x000fe400007a4270 */
[----:B------:R-:W-:Y:S01]  /*5ce0*/  F2FP.F16.F32.PACK_AB R67, RZ, R67 ;  /* 0x00000043ff43723e */ /* 0x000fe200000000ff */
[----:B------:R-:W-:Y:S01]  /*5cf0*/  @P2 STG.E.U16 desc[UR38][R8.64+0xa0], R66 ;  /* 0x0000a04208002986 */ /* 0x000fe2000c101526 */
[----:B------:R-:W-:-:S02]  /*5d00*/  F2FP.F16.F32.PACK_AB R68, RZ, R68 ;  /* 0x00000044ff44723e */ /* 0x000fc400000000ff */
[C---:B------:R-:W-:Y:S01]  /*5d10*/  ISETP.GT.AND P2, PT, R3.reuse, 0x8, P1 ;  /* 0x000000080300780c */ /* 0x040fe20000f44270 */
[----:B------:R-:W-:Y:S01]  /*5d20*/  @P3 STG.E.U16 desc[UR38][R8.64+0xa2], R67 ;  /* 0x0000a24308003986 */ /* 0x000fe2000c101526 */
[C---:B------:R-:W-:Y:S02]  /*5d30*/  ISETP.GT.AND P1, PT, R4.reuse, 0x60, PT ;  /* 0x000000600400780c */ /* 0x040fe40003f24270 */
[----:B------:R-:W-:Y:S01]  /*5d40*/  F2FP.F16.F32.PACK_AB R69, RZ, R69 ;  /* 0x00000045ff45723e */ /* 0x000fe200000000ff */
[----:B------:R-:W-:Y:S01]  /*5d50*/  @P4 STG.E.U16 desc[UR38][R6.64+0xb0], R68 ;  /* 0x0000b04406004986 */ /* 0x000fe2000c101526 */
[C---:B------:R-:W-:Y:S02]  /*5d60*/  ISETP.GT.AND P3, PT, R3.reuse, 0x8, P0 ;  /* 0x000000080300780c */ /* 0x040fe40000764270 */
[----:B------:R-:W-:Y:S01]  /*5d70*/  ISETP.GT.AND P0, PT, R4, 0x61, PT ;  /* 0x000000610400780c */ /* 0x000fe20003f04270 */
[----:B------:R-:W-:Y:S01]  /*5d80*/  @P5 STG.E.U16 desc[UR38][R6.64+0xb2], R69 ;  /* 0x0000b24506005986 */ /* 0x000fe2000c101526 */
[----:B------:R-:W-:-:S02]  /*5d90*/  ISETP.GT.AND P4, PT, R3, RZ, P1 ;  /* 0x000000ff0300720c */ /* 0x000fc40000f84270 */
[C---:B------:R-:W-:Y:S02]  /*5da0*/  ISETP.GT.AND P5, PT, R3.reuse, RZ, P0 ;  /* 0x000000ff0300720c */ /* 0x040fe400007a4270 */
[----:B------:R-:W-:Y:S02]  /*5db0*/  F2FP.F16.F32.PACK_AB R70, RZ, R70 ;  /* 0x00000046ff46723e */ /* 0x000fe400000000ff */
[----:B------:R-:W-:Y:S02]  /*5dc0*/  F2FP.F16.F32.PACK_AB R71, RZ, R71 ;  /* 0x00000047ff47723e */ /* 0x000fe400000000ff */
[----:B------:R-:W-:Y:S01]  /*5dd0*/  F2FP.F16.F32.PACK_AB R72, RZ, R72 ;  /* 0x00000048ff48723e */ /* 0x000fe200000000ff */
[----:B------:R-:W-:Y:S01]  /*5de0*/  @P2 STG.E.U16 desc[UR38][R8.64+0xb0], R70 ;  /* 0x0000b04608002986 */ /* 0x000fe2000c101526 */
[----:B------:R-:W-:Y:S02]  /*5df0*/  F2FP.F16.F32.PACK_AB R73, RZ, R73 ;  /* 0x00000049ff49723e */ /* 0x000fe400000000ff */
[C---:B------:R-:W-:Y:S01]  /*5e00*/  ISETP.GT.AND P1, PT, R3.reuse, 0x8, P1 ;  /* 0x000000080300780c */ /* 0x040fe20000f24270 */
[----:B------:R-:W-:Y:S01]  /*5e10*/  @P3 STG.E.U16 desc[UR38][R8.64+0xb2], R71 ;  /* 0x0000b24708003986 */ /* 0x000fe2000c101526 */
[----:B------:R-:W-:-:S02]  /*5e20*/  ISETP.GT.AND P2, PT, R3, 0x8, P0 ;  /* 0x000000080300780c */ /* 0x000fc40000744270 */
[C---:B------:R-:W-:Y:S01]  /*5e30*/  ISETP.GT.AND P0, PT, R4.reuse, 0x69, PT ;  /* 0x000000690400780c */ /* 0x040fe20003f04270 */
[----:B------:R-:W-:Y:S01]  /*5e40*/  @P4 STG.E.U16 desc[UR38][R6.64+0xc0], R72 ;  /* 0x0000c04806004986 */ /* 0x000fe2000c101526 */
[----:B------:R-:W-:Y:S02]  /*5e50*/  ISETP.GT.AND P4, PT, R4, 0x68, PT ;  /* 0x000000680400780c */ /* 0x000fe40003f84270 */
[----:B------:R-:W-:Y:S01]  /*5e60*/  F2FP.F16.F32.PACK_AB R74, RZ, R74 ;  /* 0x0000004aff4a723e */ /* 0x000fe200000000ff */
[----:B------:R-:W-:Y:S01]  /*5e70*/  @P5 STG.E.U16 desc[UR38][R6.64+0xc2], R73 ;  /* 0x0000c24906005986 */ /* 0x000fe2000c101526 */
[C---:B------:R-:W-:Y:S02]  /*5e80*/  ISETP.GT.AND P5, PT, R3.reuse, RZ, P4 ;  /* 0x000000ff0300720c */ /* 0x040fe400027a4270 */
[----:B------:R-:W-:Y:S01]  /*5e90*/  ISETP.GT.AND P3, PT, R3, RZ, P0 ;  /* 0x000000ff0300720c */ /* 0x000fe20000764270 */
[----:B------:R-:W-:Y:S01]  /*5ea0*/  @P1 STG.E.U16 desc[UR38][R8.64+0xc0], R74 ;  /* 0x0000c04a08001986 */ /* 0x000fe2000c101526 */
[----:B------:R-:W-:-:S02]  /*5eb0*/  F2FP.F16.F32.PACK_AB R75, RZ, R75 ;  /* 0x0000004bff4b723e */ /* 0x000fc400000000ff */
[----:B------:R-:W-:Y:S02]  /*5ec0*/  F2FP.F16.F32.PACK_AB R76, RZ, R76 ;  /* 0x0000004cff4c723e */ /* 0x000fe400000000ff */
[C---:B------:R-:W-:Y:S01]  /*5ed0*/  ISETP.GT.AND P4, PT, R3.reuse, 0x8, P4 ;  /* 0x000000080300780c */ /* 0x040fe20002784270 */
[----:B------:R-:W-:Y:S01]  /*5ee0*/  @P2 STG.E.U16 desc[UR38][R8.64+0xc2], R75 ;  /* 0x0000c24b08002986 */ /* 0x000fe2000c101526 */
[----:B------:R-:W-:Y:S02]  /*5ef0*/  F2FP.F16.F32.PACK_AB R77, RZ, R77 ;  /* 0x0000004dff4d723e */ /* 0x000fe400000000ff */
[C---:B------:R-:W-:Y:S01]  /*5f00*/  ISETP.GT.AND P2, PT, R4.reuse, 0x71, PT ;  /* 0x000000710400780c */ /* 0x040fe20003f44270 */
[----:B------:R-:W-:Y:S01]  /*5f10*/  @P5 STG.E.U16 desc[UR38][R6.64+0xd0], R76 ;  /* 0x0000d04c06005986 */ /* 0x000fe2000c101526 */
[----:B------:R-:W-:Y:S02]  /*5f20*/  ISETP.GT.AND P5, PT, R3, 0x8, P0 ;  /* 0x000000080300780c */ /* 0x000fe400007a4270 */
[C---:B------:R-:W-:Y:S01]  /*5f30*/  ISETP.GT.AND P1, PT, R4.reuse, 0x78, PT ;  /* 0x000000780400780c */ /* 0x040fe20003f24270 */
[----:B------:R-:W-:Y:S01]  /*5f40*/  @P3 STG.E.U16 desc[UR38][R6.64+0xd2], R77 ;  /* 0x0000d24d06003986 */ /* 0x000fe2000c101526 */
[----:B------:R-:W-:-:S02]  /*5f50*/  ISETP.GT.AND P3, PT, R4, 0x70, PT ;  /* 0x000000700400780c */ /* 0x000fc40003f64270 */
[----:B------:R-:W-:Y:S01]  /*5f60*/  ISETP.GT.AND P0, PT, R4, 0x79, PT ;  /* 0x000000790400780c */ /* 0x000fe20003f04270 */
[----:B------:R-:W-:Y:S01]  /*5f70*/  @P4 IMAD.MOV.U32 R4, RZ, RZ, R8 ;  /* 0x000000ffff044224 */ /* 0x000fe200078e0008 */
[----:B------:R-:W-:Y:S01]  /*5f80*/  F2FP.F16.F32.PACK_AB R78, RZ, R78 ;  /* 0x0000004eff4e723e */ /* 0x000fe200000000ff */
[----:B------:R-:W-:Y:S01]  /*5f90*/  @P4 IMAD.MOV.U32 R5, RZ, RZ, R9 ;  /* 0x000000ffff054224 */ /* 0x000fe200078e0009 */
[----:B------:R-:W-:Y:S02]  /*5fa0*/  F2FP.F16.F32.PACK_AB R79, RZ, R79 ;  /* 0x0000004fff4f723e */ /* 0x000fe400000000ff */
[----:B------:R-:W-:Y:S02]  /*5fb0*/  F2FP.F16.F32.PACK_AB R80, RZ, R80 ;  /* 0x00000050ff50723e */ /* 0x000fe400000000ff */
[----:B------:R0:W-:Y:S01]  /*5fc0*/  @P4 STG.E.U16 desc[UR38][R4.64+0xd0], R78 ;  /* 0x0000d04e04004986 */ /* 0x0001e2000c101526 */
[----:B------:R-:W-:Y:S02]  /*5fd0*/  ISETP.GT.AND P4, PT, R3, RZ, P2 ;  /* 0x000000ff0300720c */ /* 0x000fe40001784270 */
[----:B------:R-:W-:-:S02]  /*5fe0*/  F2FP.F16.F32.PACK_AB R81, RZ, R81 ;  /* 0x00000051ff51723e */ /* 0x000fc400000000ff */
[----:B------:R-:W-:Y:S02]  /*5ff0*/  ISETP.GT.AND P2, PT, R3, 0x8, P2 ;  /* 0x000000080300780c */ /* 0x000fe40001744270 */
[----:B------:R-:W-:Y:S02]  /*6000*/  F2FP.F16.F32.PACK_AB R82, RZ, R82 ;  /* 0x00000052ff52723e */ /* 0x000fe400000000ff */
[----:B------:R-:W-:Y:S02]  /*6010*/  F2FP.F16.F32.PACK_AB R83, RZ, R83 ;  /* 0x00000053ff53723e */ /* 0x000fe400000000ff */
[----:B------:R-:W-:Y:S01]  /*6020*/  F2FP.F16.F32.PACK_AB R84, RZ, R84 ;  /* 0x00000054ff54723e */ /* 0x000fe200000000ff */
[----:B0-----:R-:W-:Y:S01]  /*6030*/  @P5 IMAD.MOV.U32 R4, RZ, RZ, R8 ;  /* 0x000000ffff045224 */ /* 0x001fe200078e0008 */
[----:B------:R-:W-:Y:S01]  /*6040*/  F2FP.F16.F32.PACK_AB R85, RZ, R85 ;  /* 0x00000055ff55723e */ /* 0x000fe200000000ff */
[----:B------:R-:W-:Y:S01]  /*6050*/  @P5 IMAD.MOV.U32 R5, RZ, RZ, R9 ;  /* 0x000000ffff055224 */ /* 0x000fe200078e0009 */
[----:B------:R-:W-:-:S02]  /*6060*/  F2FP.F16.F32.PACK_AB R86, RZ, R86 ;  /* 0x00000056ff56723e */ /* 0x000fc400000000ff */
[----:B------:R-:W-:Y:S02]  /*6070*/  F2FP.F16.F32.PACK_AB R87, RZ, R87 ;  /* 0x00000057ff57723e */ /* 0x000fe400000000ff */
[----:B------:R0:W-:Y:S01]  /*6080*/  @P5 STG.E.U16 desc[UR38][R4.64+0xd2], R79 ;  /* 0x0000d24f04005986 */ /* 0x0001e2000c101526 */
[C---:B------:R-:W-:Y:S02]  /*6090*/  ISETP.GT.AND P5, PT, R3.reuse, RZ, P3 ;  /* 0x000000ff0300720c */ /* 0x040fe40001fa4270 */
[----:B------:R-:W-:-:S11]  /*60a0*/  ISETP.GT.AND P3, PT, R3, 0x8, P3 ;  /* 0x000000080300780c */ /* 0x000fd60001f64270 */
[----:B0-----:R-:W-:Y:S02]  /*60b0*/  @P5 IMAD.MOV.U32 R4, RZ, RZ, R6 ;  /* 0x000000ffff045224 */ /* 0x001fe400078e0006 */
[----:B------:R-:W-:-:S05]  /*60c0*/  @P5 IMAD.MOV.U32 R5, RZ, RZ, R7 ;  /* 0x000000ffff055224 */ /* 0x000fca00078e0007 */
[----:B------:R0:W-:Y:S01]  /*60d0*/  @P5 STG.E.U16 desc[UR38][R4.64+0xe0], R80 ;  /* 0x0000e05004005986 */ /* 0x0001e2000c101526 */
[C---:B------:R-:W-:Y:S02]  /*60e0*/  ISETP.GT.AND P5, PT, R3.reuse, RZ, P0 ;  /* 0x000000ff0300720c */ /* 0x040fe400007a4270 */
[----:B------:R-:W-:Y:S01]  /*60f0*/  ISETP.GT.AND P0, PT, R3, 0x8, P0 ;  /* 0x000000080300780c */ /* 0x000fe20000704270 */
[----:B0-----:R-:W-:Y:S02]  /*6100*/  @P4 IMAD.MOV.U32 R4, RZ, RZ, R6 ;  /* 0x000000ffff044224 */ /* 0x001fe400078e0006 */
[----:B------:R-:W-:-:S05]  /*6110*/  @P4 IMAD.MOV.U32 R5, RZ, RZ, R7 ;  /* 0x000000ffff054224 */ /* 0x000fca00078e0007 */
[----:B------:R0:W-:Y:S01]  /*6120*/  @P4 STG.E.U16 desc[UR38][R4.64+0xe2], R81 ;  /* 0x0000e25104004986 */ /* 0x0001e2000c101526 */
[C---:B------:R-:W-:Y:S02]  /*6130*/  ISETP.GT.AND P4, PT, R3.reuse, RZ, P1 ;  /* 0x000000ff0300720c */ /* 0x040fe40000f84270 */
[----:B------:R-:W-:Y:S01]  /*6140*/  ISETP.GT.AND P1, PT, R3, 0x8, P1 ;  /* 0x000000080300780c */ /* 0x000fe20000f24270 */
[----:B0-----:R-:W-:Y:S02]  /*6150*/  @P3 IMAD.MOV.U32 R4, RZ, RZ, R8 ;  /* 0x000000ffff043224 */ /* 0x001fe400078e0008 */
[----:B------:R-:W-:-:S05]  /*6160*/  @P3 IMAD.MOV.U32 R5, RZ, RZ, R9 ;  /* 0x000000ffff053224 */ /* 0x000fca00078e0009 */
[----:B------:R0:W-:Y:S02]  /*6170*/  @P3 STG.E.U16 desc[UR38][R4.64+0xe0], R82 ;  /* 0x0000e05204003986 */ /* 0x0001e4000c101526 */
[----:B0-----:R-:W-:Y:S02]  /*6180*/  @P2 IMAD.MOV.U32 R4, RZ, RZ, R8 ;  /* 0x000000ffff042224 */ /* 0x001fe400078e0008 */
[----:B------:R-:W-:-:S05]  /*6190*/  @P2 IMAD.MOV.U32 R5, RZ, RZ, R9 ;  /* 0x000000ffff052224 */ /* 0x000fca00078e0009 */
[----:B------:R0:W-:Y:S02]  /*61a0*/  @P2 STG.E.U16 desc[UR38][R4.64+0xe2], R83 ;  /* 0x0000e25304002986 */ /* 0x0001e4000c101526 */
[----:B0-----:R-:W-:Y:S02]  /*61b0*/  @P4 IMAD.MOV.U32 R4, RZ, RZ, R6 ;  /* 0x000000ffff044224 */ /* 0x001fe400078e0006 */
[----:B------:R-:W-:-:S05]  /*61c0*/  @P4 IMAD.MOV.U32 R5, RZ, RZ, R7 ;  /* 0x000000ffff054224 */ /* 0x000fca00078e0007 */
[----:B------:R0:W-:Y:S04]  /*61d0*/  @P4 STG.E.U16 desc[UR38][R4.64+0xf0], R84 ;  /* 0x0000f05404004986 */ /* 0x0001e8000c101526 */
[----:B------:R1:W-:Y:S01]  /*61e0*/  @P5 STG.E.U16 desc[UR38][R6.64+0xf2], R85 ;  /* 0x0000f25506005986 */ /* 0x0003e2000c101526 */
[----:B0-----:R-:W-:Y:S02]  /*61f0*/  @P1 IMAD.MOV.U32 R4, RZ, RZ, R8 ;  /* 0x000000ffff041224 */ /* 0x001fe400078e0008 */
[----:B------:R-:W-:-:S05]  /*6200*/  @P1 IMAD.MOV.U32 R5, RZ, RZ, R9 ;  /* 0x000000ffff051224 */ /* 0x000fca00078e0009 */
[----:B------:R1:W-:Y:S04]  /*6210*/  @P1 STG.E.U16 desc[UR38][R4.64+0xf0], R86 ;  /* 0x0000f05604001986 */ /* 0x0003e8000c101526 */
[----:B------:R1:W-:Y:S02]  /*6220*/  @P0 STG.E.U16 desc[UR38][R8.64+0xf2], R87 ;  /* 0x0000f25708000986 */ /* 0x0003e4000c101526 */
.L_x_158:
[----:B------:R-:W-:Y:S05]  /*6230*/  BSYNC B0 ;  /* 0x0000000000007941 */ /* 0x000fea0003800000 */
.L_x_32:
[----:B------:R-:W-:Y:S01]  /*6240*/  IADD3 R16, P0, R16, UR36, RZ ;  /* 0x0000002410107c10 */ /* 0x000fe2000ff1e0ff */
[----:B------:R-:W-:Y:S01]  /*6250*/  ULDC.64 UR4, c[0x0][0x650] ;  /* 0x0001940000047ab9 */ /* 0x000fe20000000a00 */
[----:B------:R-:W-:Y:S01]  /*6260*/  PRMT R3, RZ, 0x7610, R3 ;  /* 0x00007610ff037816 */ /* 0x000fe20000000003 */
[----:B------:R-:W-:Y:S01]  /*6270*/  IMAD.MOV.U32 R100, RZ, RZ, -0x1 ;  /* 0xffffffffff647424 */ /* 0x000fe200078e00ff */
[----:B------:R-:W-:Y:S01]  /*6280*/  IADD3.X R17, R17, UR42, RZ, P0, !PT ;  /* 0x0000002a11117c10 */ /* 0x000fe200087fe4ff */
[----:B------:R-:W-:Y:S01]  /*6290*/  IMAD.MOV.U32 R101, RZ, RZ, -0x1 ;  /* 0xffffffffff657424 */ /* 0x000fe200078e00ff */
[----:B------:R-:W-:-:S04]  /*62a0*/  ISETP.GE.U32.AND P0, PT, R16, UR4, PT ;  /* 0x0000000410007c0c */ /* 0x000fc8000bf06070 */
[----:B------:R-:W-:-:S13]  /*62b0*/  ISETP.GE.U32.AND.EX P0, PT, R17, UR5, PT, P0 ;  /* 0x0000000511007c0c */ /* 0x000fda000bf06100 */
[----:B------:R-:W-:Y:S05]  /*62c0*/  @P0 BRA `(.L_x_159) ;  /* 0x00000004004c0947 */ /* 0x000fea0003800000 */
[----:B------:R-:W0:Y:S01]  /*62d0*/  LDC.64 R10, c[0x0][0x628] ;  /* 0x00018a00ff0a7b82 */ /* 0x000e220000000a00 */
[----:B---3--:R-:W3:Y:S01]  /*62e0*/  S2R R12, SR_CTAID.X ;  /* 0x00000000000c7919 */ /* 0x008ee20000002500 */
[----:B-12-4-:R-:W-:Y:S02]  /*62f0*/  IMAD.MOV.U32 R8, RZ, RZ, R16 ;  /* 0x000000ffff087224 */ /* 0x016fe400078e0010 */
[----:B------:R-:W-:Y:S01]  /*6300*/  IMAD.MOV.U32 R9, RZ, RZ, R17 ;  /* 0x000000ffff097224 */ /* 0x000fe200078e0011 */
[----:B------:R-:W1:Y:S03]  /*6310*/  S2R R20, SR_CTAID.Y ;  /* 0x0000000000147919 */ /* 0x000e660000002600 */
[----:B------:R-:W2:Y:S08]  /*6320*/  LDC R0, c[0x0][0x630] ;  /* 0x00018c00ff007b82 */ /* 0x000eb00000000800 */
[----:B------:R-:W4:Y:S01]  /*6330*/  LDC.64 R14, c[0x0][0x620] ;  /* 0x00018800ff0e7b82 */ /* 0x000f220000000a00 */
[----:B0-----:R-:W-:-:S04]  /*6340*/  ISETP.NE.U32.AND P0, PT, R10, RZ, PT ;  /* 0x000000ff0a00720c */ /* 0x001fc80003f05070 */
[----:B------:R-:W-:-:S13]  /*6350*/  ISETP.NE.AND.EX P0, PT, R11, RZ, PT, P0 ;  /* 0x000000ff0b00720c */ /* 0x000fda0003f05300 */
[----:B-1234-:R-:W-:Y:S05]  /*6360*/  @!P0 BRA `(.L_x_160) ;  /* 0x0000000000288947 */ /* 0x01efea0003800000 */
        /* <DEDUP_REMOVED lines=10> */
.L_x_160:
[-CC-:B------:R-:W-:Y:S01]  /*6410*/  SHF.R.U64 R101, R8, R0.reuse, R9.reuse ;  /* 0x0000000008657219 */ /* 0x180fe20000001209 */
[----:B------:R-:W0:Y:S01]  /*6420*/  LDC.64 R26, c[0x0][0x640] ;  /* 0x00019000ff1a7b82 */ /* 0x000e220000000a00 */
[----:B------:R-:W-:Y:S01]  /*6430*/  SHF.R.U32.HI R0, RZ, R0, R9 ;  /* 0x00000000ff007219 */ /* 0x000fe20000011609 */
[----:B------:R-:W-:Y:S01]  /*6440*/  ULDC UR4, c[0x0][0x150] ;  /* 0x0000540000047ab9 */ /* 0x000fe20000000800 */
[----:B------:R-:W-:Y:S02]  /*6450*/  IADD3 R3, P0, RZ, -R101, RZ ;  /* 0x80000065ff037210 */ /* 0x000fe40007f1e0ff */
[----:B------:R-:W-:-:S03]  /*6460*/  I2FP.F32.U32 R7, R12 ;  /* 0x0000000c00077245 */ /* 0x000fc60000201000 */
[----:B------:R-:W1:Y:S01]  /*6470*/  LDC R6, c[0x0][0x618] ;  /* 0x00018600ff067b82 */ /* 0x000e620000000800 */
[----:B------:R-:W-:Y:S02]  /*6480*/  IMAD.X R5, RZ, RZ, ~R0, P0 ;  /* 0x000000ffff057224 */ /* 0x000fe400000e0e00 */
[----:B------:R-:W-:Y:S01]  /*6490*/  FMUL R7, R7, UR4 ;  /* 0x0000000407077c20 */ /* 0x000fe20008400000 */
[----:B------:R-:W-:Y:S01]  /*64a0*/  ULDC UR4, c[0x0][0x154] ;  /* 0x0000550000047ab9 */ /* 0x000fe20000000800 */
[-C--:B------:R-:W-:Y:S02]  /*64b0*/  IMAD R0, R5, R14.reuse, RZ ;  /* 0x0000000e05007224 */ /* 0x080fe400078e02ff */
[C---:B------:R-:W-:Y:S01]  /*64c0*/  IMAD.WIDE.U32 R4, R3.reuse, R14, R16 ;  /* 0x0000000e03047225 */ /* 0x040fe200078e0010 */
[----:B------:R-:W2:Y:S01]  /*64d0*/  LDC R8, c[0x0][0x608] ;  /* 0x00018200ff087b82 */ /* 0x000ea20000000800 */
[----:B------:R-:W3:Y:S02]  /*64e0*/  F2I.U32.TRUNC.NTZ R7, R7 ;  /* 0x0000000700077305 */ /* 0x000ee4000020f000 */
[----:B------:R-:W-:Y:S01]  /*64f0*/  IMAD R3, R3, R15, R0 ;  /* 0x0000000f03037224 */ /* 0x000fe200078e0200 */
[----:B------:R-:W-:-:S03]  /*6500*/  I2FP.F32.U32 R0, R20 ;  /* 0x0000001400007245 */ /* 0x000fc60000201000 */
[----:B------:R-:W-:Y:S01]  /*6510*/  IMAD.IADD R3, R5, 0x1, R3 ;  /* 0x0000000105037824 */ /* 0x000fe200078e0203 */
[----:B------:R-:W4:Y:S01]  /*6520*/  LDC R11, c[0x0][0x658] ;  /* 0x00019600ff0b7b82 */ /* 0x000f220000000800 */
[----:B0-----:R-:W-:-:S04]  /*6530*/  ISETP.NE.U32.AND P0, PT, R26, RZ, PT ;  /* 0x000000ff1a00720c */ /* 0x001fc80003f05070 */
[----:B------:R-:W-:-:S03]  /*6540*/  ISETP.NE.AND.EX P0, PT, R27, RZ, PT, P0 ;  /* 0x000000ff1b00720c */ /* 0x000fc60003f05300 */
[----:B------:R-:W0:Y:S01]  /*6550*/  LDC R9, c[0x0][0x144] ;  /* 0x00005100ff097b82 */ /* 0x000e220000000800 */
[-C--:B-1----:R-:W-:Y:S01]  /*6560*/  SHF.R.U64 R10, R4, R6.reuse, R3 ;  /* 0x00000006040a7219 */ /* 0x082fe20000001203 */
[----:B---3--:R-:W-:Y:S01]  /*6570*/  IMAD.MOV R7, RZ, RZ, -R7 ;  /* 0x000000ffff077224 */ /* 0x008fe200078e0a07 */
[----:B------:R-:W-:Y:S01]  /*6580*/  SHF.R.U32.HI R3, RZ, R6, R3 ;  /* 0x00000006ff037219 */ /* 0x000fe20000011603 */
[----:B------:R-:W-:-:S04]  /*6590*/  FMUL R6, R0, UR4 ;  /* 0x0000000400067c20 */ /* 0x000fc80008400000 */
[----:B------:R-:W1:Y:S01]  /*65a0*/  LDC R21, c[0x0][0x148] ;  /* 0x00005200ff157b82 */ /* 0x000e620000000800 */
[----:B------:R3:W0:Y:S01]  /*65b0*/  F2I.U32.TRUNC.NTZ R14, R6 ;  /* 0x00000006000e7305 */ /* 0x000622000020f000 */
[-CC-:B--2---:R-:W-:Y:S02]  /*65c0*/  SHF.R.U64 R13, R10, R8.reuse, R3.reuse ;  /* 0x000000080a0d7219 */ /* 0x184fe40000001203 */
[----:B------:R-:W-:-:S04]  /*65d0*/  SHF.R.U32.HI R0, RZ, R8, R3 ;  /* 0x00000008ff007219 */ /* 0x000fc80000011603 */
[----:B-----5:R-:W2:Y:S01]  /*65e0*/  LDC R24, c[0x0][0x648] ;  /* 0x00019200ff187b82 */ /* 0x020ea20000000800 */
[-CC-:B----4-:R-:W-:Y:S02]  /*65f0*/  SHF.R.U64 R15, R13, R11.reuse, R0.reuse ;  /* 0x0000000b0d0f7219 */ /* 0x190fe40000001200 */
[----:B------:R-:W-:-:S03]  /*6600*/  SHF.R.U32.HI R5, RZ, R11, R0 ;  /* 0x0000000bff057219 */ /* 0x000fc60000011600 */
[----:B------:R-:W-:Y:S02]  /*6610*/  IMAD.MOV.U32 R4, RZ, RZ, R15 ;  /* 0x000000ffff047224 */ /* 0x000fe400078e000f */
[----:B------:R-:W4:Y:S01]  /*6620*/  LDC R28, c[0x0][0x638] ;  /* 0x00018e00ff1c7b82 */ /* 0x000f220000000800 */
[----:B0-----:R-:W-:-:S07]  /*6630*/  IMAD R25, R9, R7, R12 ;  /* 0x0000000709197224 */ /* 0x001fce00078e020c */
[----:B------:R-:W0:Y:S08]  /*6640*/  LDC R29, c[0x0][0x610] ;  /* 0x00018400ff1d7b82 */ /* 0x000e300000000800 */
[----:B------:R-:W0:Y:S01]  /*6650*/  LDC R30, c[0x0][0x600] ;  /* 0x00018000ff1e7b82 */ /* 0x000e220000000800 */
[----:B-123--:R-:W-:Y:S05]  /*6660*/  @!P0 BRA `(.L_x_161) ;  /* 0x0000000000288947 */ /* 0x00efea0003800000 */
[----:B------:R-:W1:Y:S02]  /*6670*/  LDC R0, c[0x0][0x64c] ;  /* 0x00019300ff007b82 */ /* 0x000e640000000800 */
[----:B-1----:R-:W-:-:S05]  /*6680*/  IADD3 R3, P0, R15, R0, RZ ;  /* 0x000000000f037210 */ /* 0x002fca0007f1e0ff */
        /* <DEDUP_REMOVED lines=8> */
.L_x_161:
[----:B------:R-:W-:Y:S01]  /*6710*/  ISETP.NE.AND P0, PT, R2, 0x1, PT ;  /* 0x000000010200780c */ /* 0x000fe20003f05270 */
[----:B------:R-:W-:Y:S01]  /*6720*/  IMAD.MOV R14, RZ, RZ, -R14 ;  /* 0x000000ffff0e7224 */ /* 0x000fe200078e0a0e */
[----:B------:R-:W-:Y:S02]  /*6730*/  SHF.R.U64 R3, R4, R24, R5 ;  /* 0x0000001804037219 */ /* 0x000fe40000001205 */
[----:B------:R-:W-:Y:S02]  /*6740*/  LOP3.LUT R0, R13, R98, RZ, 0xc0, !PT ;  /* 0x000000620d007212 */ /* 0x000fe400078ec0ff */
[----:B------:R-:W-:Y:S01]  /*6750*/  LOP3.LUT R10, R10, R97, RZ, 0xc0, !PT ;  /* 0x000000610a0a7212 */ /* 0x000fe200078ec0ff */
[----:B------:R-:W-:Y:S02]  /*6760*/  IMAD.MOV R4, RZ, RZ, -R3 ;  /* 0x000000ffff047224 */ /* 0x000fe400078e0a03 */
[----:B------:R-:W-:Y:S02]  /*6770*/  IMAD R0, R93, R3, R0 ;  /* 0x000000035d007224 */ /* 0x000fe400078e0200 */
[----:B----4-:R-:W-:-:S02]  /*6780*/  IMAD R3, R4, R28, R15 ;  /* 0x0000001c04037224 */ /* 0x010fc400078e020f */
[----:B------:R-:W-:Y:S02]  /*6790*/  @P0 IMAD R25, R21, R14, R20 ;  /* 0x0000000e15190224 */ /* 0x000fe400078e0214 */
[----:B0-----:R-:W-:Y:S02]  /*67a0*/  IMAD R5, R3, R30, R10 ;  /* 0x0000001e03057224 */ /* 0x001fe400078e020a */
[----:B------:R-:W-:Y:S02]  /*67b0*/  IMAD R0, R0, R29, R25 ;  /* 0x0000001d00007224 */ /* 0x000fe400078e0219 */
[----:B------:R-:W-:-:S03]  /*67c0*/  IMAD.MOV.U32 R4, RZ, RZ, 0x1 ;  /* 0x00000001ff047424 */ /* 0x000fc600078e00ff */
[----:B------:R-:W-:Y:S02]  /*67d0*/  SEL R100, R5, R0, !P0 ;  /* 0x0000000005647207 */ /* 0x000fe40004000000 */
[----:B------:R-:W-:Y:S02]  /*67e0*/  PRMT R3, R4, 0x7610, R3 ;  /* 0x0000761004037816 */ /* 0x000fe40000000003 */
[----:B------:R-:W-:-:S07]  /*67f0*/  SEL R0, R0, R5, !P0 ;  /* 0x0000000500007207 */ /* 0x000fce0004000000 */
.L_x_159:
[----:B------:R-:W-:Y:S01]  /*6800*/  LOP3.LUT P0, RZ, R3, 0xff, RZ, 0xc0, !PT ;  /* 0x000000ff03ff7812 */ /* 0x000fe2000780c0ff */
[----:B------:R-:W-:Y:S01]  /*6810*/  UIMAD.WIDE.U32 UR4, UR41, -0x33333333, URZ ;  /* 0xcccccccd290478a5 */ /* 0x000fe2000f8e003f */
[----:B------:R-:W-:-:S03]  /*6820*/  IMAD.MOV.U32 R103, RZ, RZ, R0 ;  /* 0x000000ffff677224 */ /* 0x000fc600078e0000 */
[----:B------:R-:W-:-:S04]  /*6830*/  USHF.R.U32.HI UR4, URZ, 0x2, UR5 ;  /* 0x000000023f047899 */ /* 0x000fc80008011605 */
[----:B------:R-:W-:-:S04]  /*6840*/  UIMAD UR41, UR4, -0x5, UR41 ;  /* 0xfffffffb042978a4 */ /* 0x000fc8000f8e0229 */
[----:B------:R-:W-:Y:S08]  /*6850*/  @P0 BRA `(.L_x_162) ;  /* 0xffffffac00100947 */ /* 0x000ff0000383ffff */
[----:B------:R-:W-:Y:S05]  /*6860*/  EXIT ;  /* 0x000000000000794d */ /* 0x000fea0003800000 */
.L_x_7:
        /* <DEDUP_REMOVED lines=26> */
.L_x_164:
[----:B------:R-:W0:Y:S01]  /*6a10*/  LDC.64 R30, c[0x0][0x640] ;  /* 0x00019000ff1e7b82 */ /* 0x000e220000000a00 */
[-CC-:B------:R-:W-:Y:S01]  /*6a20*/  SHF.R.U64 R22, R14, R8.reuse, R15.reuse ;  /* 0x000000080e167219 */ /* 0x180fe2000000120f */
[----:B------:R-:W-:Y:S01]  /*6a30*/  IMAD.MOV.U32 R27, RZ, RZ, 0x1 ;  /* 0x00000001ff1b7424 */ /* 0x000fe200078e00ff */
[----:B------:R-:W-:Y:S02]  /*6a40*/  SHF.R.U32.HI R7, RZ, R8, R15 ;  /* 0x00000008ff077219 */ /* 0x000fe4000001160f */
[----:B------:R-:W-:-:S03]  /*6a50*/  IADD3 R13, P0, RZ, -R22, RZ ;  /* 0x80000016ff0d7210 */ /* 0x000fc60007f1e0ff */
[----:B------:R-:W1:Y:S02]  /*6a60*/  LDC R12, c[0x0][0x618] ;  /* 0x00018600ff0c7b82 */ /* 0x000e640000000800 */
[----:B------:R-:W-:Y:S02]  /*6a70*/  IMAD.X R7, RZ, RZ, ~R7, P0 ;  /* 0x000000ffff077224 */ /* 0x000fe400000e0e07 */
[----:B------:R-:W-:-:S04]  /*6a80*/  IMAD.WIDE.U32 R10, R13, R24, R16 ;  /* 0x000000180d0a7225 */ /* 0x000fc800078e0010 */
[----:B------:R-:W2:Y:S01]  /*6a90*/  LDC R14, c[0x0][0x608] ;  /* 0x00018200ff0e7b82 */ /* 0x000ea20000000800 */
[----:B------:R-:W-:-:S04]  /*6aa0*/  IMAD R8, R7, R24, RZ ;  /* 0x0000001807087224 */ /* 0x000fc800078e02ff */
[----:B------:R-:W-:-:S03]  /*6ab0*/  IMAD R7, R13, R25, R8 ;  /* 0x000000190d077224 */ /* 0x000fc600078e0208 */
[----:B------:R-:W3:Y:S01]  /*6ac0*/  LDC R28, c[0x0][0x658] ;  /* 0x00019600ff1c7b82 */ /* 0x000ee20000000800 */
[----:B------:R-:W-:Y:S01]  /*6ad0*/  IMAD.IADD R7, R11, 0x1, R7 ;  /* 0x000000010b077824 */ /* 0x000fe200078e0207 */
[----:B0-----:R-:W-:Y:S01]  /*6ae0*/  ISETP.NE.U32.AND P0, PT, R30, RZ, PT ;  /* 0x000000ff1e00720c */ /* 0x001fe20003f05070 */
[----:B------:R-:W-:-:S03]  /*6af0*/  IMAD.MOV.U32 R11, RZ, RZ, -0x1 ;  /* 0xffffffffff0b7424 */ /* 0x000fc600078e00ff */
        /* <DEDUP_REMOVED lines=8> */
[-C--:B---3--:R-:W-:Y:S02]  /*6b80*/  SHF.L.U32 R10, R11, R28.reuse, RZ ;  /* 0x0000001c0b0a7219 */ /* 0x088fe400000006ff */
[--C-:B------:R-:W-:Y:S02]  /*6b90*/  SHF.R.U64 R26, R24, R28, R7.reuse ;  /* 0x0000001c181a7219 */ /* 0x100fe40000001207 */
[----:B------:R-:W-:Y:S02]  /*6ba0*/  LOP3.LUT R29, RZ, R10, RZ, 0x33, !PT ;  /* 0x0000000aff1d7212 */ /* 0x000fe400078e33ff */
[----:B------:R-:W-:Y:S01]  /*6bb0*/  SHF.R.U32.HI R11, RZ, R28, R7 ;  /* 0x0000001cff0b7219 */ /* 0x000fe20000011607 */
[----:B------:R-:W3:Y:S01]  /*6bc0*/  LDC R32, c[0x0][0x610] ;  /* 0x00018400ff207b82 */ /* 0x000ee20000000800 */
[----:B------:R-:W-:Y:S01]  /*6bd0*/  IMAD.MOV.U32 R10, RZ, RZ, R26 ;  /* 0x000000ffff0a7224 */ /* 0x000fe200078e001a */
[----:B------:R-:W-:Y:S06]  /*6be0*/  @!P0 BRA `(.L_x_165) ;  /* 0x0000000000288947 */ /* 0x000fec0003800000 */
        /* <DEDUP_REMOVED lines=10> */
.L_x_165:
[----:B------:R-:W-:Y:S02]  /*6c90*/  ISETP.NE.AND P0, PT, R2, 0x1, PT ;  /* 0x000000010200780c */ /* 0x000fe40003f05270 */
[----:B-1----:R-:W-:Y:S01]  /*6ca0*/  SHF.R.U64 R8, R10, R8, R11 ;  /* 0x000000080a087219 */ /* 0x002fe2000000120b */
[----:B0-----:R-:W-:Y:S01]  /*6cb0*/  VIADD R11, R21, 0xffffffff ;  /* 0xffffffff150b7836 */ /* 0x001fe20000000000 */
[----:B------:R-:W-:Y:S02]  /*6cc0*/  SHF.L.U32 R27, R27, R28, RZ ;  /* 0x0000001c1b1b7219 */ /* 0x000fe400000006ff */
[----:B------:R-:W-:Y:S01]  /*6cd0*/  LOP3.LUT R5, R24, R29, RZ, 0xc0, !PT ;  /* 0x0000001d18057212 */ /* 0x000fe200078ec0ff */
[----:B------:R-:W-:-:S04]  /*6ce0*/  IMAD.MOV R7, RZ, RZ, -R8 ;  /* 0x000000ffff077224 */ /* 0x000fc800078e0a08 */
[----:B------:R-:W-:Y:S02]  /*6cf0*/  IMAD R5, R27, R8, R5 ;  /* 0x000000081b057224 */ /* 0x000fe400078e0205 */
[----:B------:R-:W-:Y:S01]  /*6d00*/  @P0 IMAD R6, R9, R23, R4 ;  /* 0x0000001709060224 */ /* 0x000fe200078e0204 */
[----:B------:R-:W-:Y:S01]  /*6d10*/  LOP3.LUT R9, R20, R11, RZ, 0xc0, !PT ;  /* 0x0000000b14097212 */ /* 0x000fe200078ec0ff */
[----:B--2---:R-:W-:Y:S02]  /*6d20*/  IMAD R4, R7, R25, R26 ;  /* 0x0000001907047224 */ /* 0x004fe400078e021a */
[----:B---3--:R-:W-:Y:S02]  /*6d30*/  IMAD R6, R5, R32, R6 ;  /* 0x0000002005067224 */ /* 0x008fe400078e0206 */
[----:B------:R-:W-:Y:S02]  /*6d40*/  IMAD R5, R4, R21, R9 ;  /* 0x0000001504057224 */ /* 0x000fe400078e0209 */
[----:B------:R-:W-:-:S02]  /*6d50*/  IMAD.MOV.U32 R8, RZ, RZ, 0x1 ;  /* 0x00000001ff087424 */ /* 0x000fc400078e00ff */
[----:B------:R-:W-:Y:S01]  /*6d60*/  IMAD.MOV.U32 R7, RZ, RZ, R22 ;  /* 0x000000ffff077224 */ /* 0x000fe200078e0016 */
[----:B------:R-:W-:Y:S02]  /*6d70*/  SEL R21, R5, R6, !P0 ;  /* 0x0000000605157207 */ /* 0x000fe40004000000 */
[----:B------:R-:W-:-:S07]  /*6d80*/  SEL R20, R6, R5, !P0 ;  /* 0x0000000506147207 */ /* 0x000fce0004000000 */
.L_x_163:
[----:B------:R-:W-:-:S08]  /*6d90*/  NOP ;  /* 0x0000000000007918 */ /* 0x000fd00000000000 */
[----:B------:R-:W0:-:S00]  /*6da0*/  USETMAXREG.DEALLOC.CTAPOOL 0x28 ;  /* 0x00000028000079c8 */ /* 0x000e0000080e0500 */
[----:B0-----:R-:W-:-:S13]  /*6db0*/  ISETP.NE.AND P0, PT, R3, RZ, PT ;  /* 0x000000ff0300720c */ /* 0x001fda0003f05270 */
[----:B------:R-:W-:Y:S05]  /*6dc0*/  @P0 EXIT ;  /* 0x000000000000094d */ /* 0x000fea0003800000 */
[----:B------:R-:W-:Y:S01]  /*6dd0*/  LOP3.LUT P0, RZ, R8, 0xff, RZ, 0xc0, !PT ;  /* 0x000000ff08ff7812 */ /* 0x000fe2000780c0ff */
[----:B------:R-:W-:Y:S02]  /*6de0*/  IMAD.MOV.U32 R3, RZ, RZ, 0x1 ;  /* 0x00000001ff037424 */ /* 0x000fe400078e00ff */
[----:B------:R-:W-:-:S10]  /*6df0*/  IMAD.MOV.U32 R8, RZ, RZ, RZ ;  /* 0x000000ffff087224 */ /* 0x000fd400078e00ff */
[----:B------:R-:W-:Y:S05]  /*6e00*/  @!P0 BRA `(.L_x_166) ;  /* 0x0000000c00488947 */ /* 0x000fea0003800000 */
[----:B------:R-:W0:Y:S01]  /*6e10*/  LDC R3, c[0x0][0x28c] ;  /* 0x0000a300ff037b82 */ /* 0x000e220000000800 */
[----:B------:R-:W1:Y:S01]  /*6e20*/  S2R R13, SR_CgaCtaId ;  /* 0x00000000000d7919 */ /* 0x000e620000008800 */
[----:B------:R-:W-:Y:S01]  /*6e30*/  ULDC UR5, c[0x0][0x658] ;  /* 0x0001960000057ab9 */ /* 0x000fe20000000800 */
[----:B------:R-:W-:Y:S01]  /*6e40*/  UMOV UR6, 0xffffffff ;  /* 0xffffffff00067882 */ /* 0x000fe20000000000 */
[----:B------:R-:W-:Y:S01]  /*6e50*/  BSSY B0, `(.L_x_166) ;  /* 0x00000cd000007945 */ /* 0x000fe20003800000 */
[----:B------:R-:W-:Y:S01]  /*6e60*/  USHF.L.U32 UR6, UR6, UR5, URZ ;  /* 0x0000000506067299 */ /* 0x000fe2000800063f */
[----:B------:R-:W-:Y:S01]  /*6e70*/  IMAD.MOV.U32 R10, RZ, RZ, 0x1 ;  /* 0x00000001ff0a7424 */ /* 0x000fe200078e00ff */
[----:B------:R-:W-:Y:S01]  /*6e80*/  LOP3.LUT R9, R18, 0x2, RZ, 0xfc, !PT ;  /* 0x0000000212097812 */ /* 0x000fe200078efcff */
[----:B------:R-:W-:Y:S01]  /*6e90*/  IMAD.MOV.U32 R8, RZ, RZ, RZ ;  /* 0x000000ffff087224 */ /* 0x000fe200078e00ff */
[----:B------:R-:W-:Y:S01]  /*6ea0*/  ULDC UR4, c[0x0][0x600] ;  /* 0x0001800000047ab9 */ /* 0x000fe20000000800 */
[----:B------:R-:W-:Y:S01]  /*6eb0*/  UMOV UR7, 0x1 ;  /* 0x0000000100077882 */ /* 0x000fe20000000000 */
[----:B------:R-:W-:-:S02]  /*6ec0*/  UIADD3 UR13, UR4, -0x1, URZ ;  /* 0xffffffff040d7890 */ /* 0x000fc4000fffe03f */
[----:B------:R-:W-:Y:S02]  /*6ed0*/  USHF.L.U32 UR15, UR7, UR5, URZ ;  /* 0x00000005070f7299 */ /* 0x000fe4000800063f */
[----:B------:R-:W-:Y:S01]  /*6ee0*/  ULOP3.LUT UR14, URZ, UR6, URZ, 0x33, !UPT ;  /* 0x000000063f0e7292 */ /* 0x000fe2000f8e333f */
[----:B------:R-:W-:Y:S01]  /*6ef0*/  ULDC.64 UR22, c[0x0][0x198] ;  /* 0x0000660000167ab9 */ /* 0x000fe20000000a00 */
[----:B0-----:R-:W-:-:S05]  /*6f00*/  VIADD R3, R3, 0x3f ;  /* 0x0000003f03037836 */ /* 0x001fca0000000000 */
[----:B------:R-:W-:-:S04]  /*6f10*/  SHF.R.S32.HI R4, RZ, 0x1f, R3 ;  /* 0x0000001fff047819 */ /* 0x000fc80000011403 */
[----:B------:R-:W-:Y:S01]  /*6f20*/  LEA.HI R4, R4, R3, RZ, 0x6 ;  /* 0x0000000304047211 */ /* 0x000fe200078f30ff */
[C---:B-1----:R-:W-:Y:S02]  /*6f30*/  IMAD.SHL.U32 R12, R13.reuse, 0x40, RZ ;  /* 0x000000400d0c7824 */ /* 0x042fe400078e00ff */
[----:B------:R-:W-:Y:S01]  /*6f40*/  IMAD.SHL.U32 R13, R13, 0x1000, RZ ;  /* 0x000010000d0d7824 */ /* 0x000fe200078e00ff */
[----:B------:R-:W-:Y:S01]  /*6f50*/  SHF.R.S32.HI R11, RZ, 0x6, R4 ;  /* 0x00000006ff0b7819 */ /* 0x000fe20000011404 */
[----:B------:R-:W-:Y:S01]  /*6f60*/  IMAD.MOV.U32 R3, RZ, RZ, 0x1 ;  /* 0x00000001ff037424 */ /* 0x000fe200078e00ff */
[----:B------:R-:W-:Y:S02]  /*6f70*/  LOP3.LUT R12, R12, 0x40, RZ, 0xc0, !PT ;  /* 0x000000400c0c7812 */ /* 0x000fe400078ec0ff */
[----:B------:R-:W-:Y:S01]  /*6f80*/  LOP3.LUT R13, R13, 0x1000, RZ, 0xc0, !PT ;  /* 0x000010000d0d7812 */ /* 0x000fe200078ec0ff */
[----:B------:R-:W-:-:S07]  /*6f90*/  VIADD R19, R11, 0x1 ;  /* 0x000000010b137836 */ /* 0x000fce0000000000 */
.L_x_177:
[----:B------:R-:W-:-:S03]  /*6fa0*/  UMOV UR4, 0xffffffff ;  /* 0xffffffff00047882 */ /* 0x000fc60000000000 */
[----:B------:R-:W-:Y:S05]  /*6fb0*/  BRA.DIV UR4, `(.L_x_167) ;  /* 0x0000000e04e87947 */ /* 0x000fea000b800000 */
[----:B------:R-:W-:-:S13]  /*6fc0*/  ELECT P6, URZ, PT ;  /* 0x00000000003f782f */ /* 0x000fda00038c0000 */
.L_x_189:
[----:B------:R-:W-:Y:S04]  /*6fd0*/  BSSY B1, `(.L_x_168) ;  /* 0x0000041000017945 */ /* 0x000fe80003800000 */
[----:B------:R-:W-:Y:S05]  /*6fe0*/  @!P6 BRA `(.L_x_169) ;  /* 0x0000000000fce947 */ /* 0x000fea0003800000 */
[----:B------:R-:W0:Y:S02]  /*6ff0*/  LDC R4, c[0x0][0x28c] ;  /* 0x0000a300ff047b82 */ /* 0x000e240000000800 */
[----:B0-----:R-:W-:-:S13]  /*7000*/  ISETP.GE.AND P0, PT, R4, 0x1, PT ;  /* 0x000000010400780c */ /* 0x001fda0003f06270 */
[----:B------:R-:W-:Y:S05]  /*7010*/  @!P0 BRA `(.L_x_169) ;  /* 0x0000000000f08947 */ /* 0x000fea0003800000 */
[----:B------:R-:W-:Y:S02]  /*7020*/  IMAD.SHL.U32 R20, R20, 0x80, RZ ;  /* 0x0000008014147824 */ /* 0x000fe400078e00ff */
[----:B------:R-:W-:Y:S02]  /*7030*/  IMAD R21, R21, 0x80, R12 ;  /* 0x0000008015157824 */ /* 0x000fe400078e020c */
[----:B------:R-:W-:Y:S02]  /*7040*/  IMAD.MOV.U32 R22, RZ, RZ, RZ ;  /* 0x000000ffff167224 */ /* 0x000fe400078e00ff */
[----:B------:R-:W-:Y:S02]  /*7050*/  IMAD.MOV.U32 R4, RZ, RZ, R19 ;  /* 0x000000ffff047224 */ /* 0x000fe400078e0013 */
[----:B------:R-:W-:Y:S02]  /*7060*/  IMAD.MOV.U32 R5, RZ, RZ, R3 ;  /* 0x000000ffff057224 */ /* 0x000fe400078e0003 */
[----:B------:R-:W-:-:S02]  /*7070*/  IMAD.MOV.U32 R6, RZ, RZ, R8 ;  /* 0x000000ffff067224 */ /* 0x000fc400078e0008 */
[----:B------:R-:W-:-:S07]  /*7080*/  VIADD R24, R20, 0x40 ;  /* 0x0000004014187836 */ /* 0x000fce0000000000 */
.L_x_172:
[----:B------:R-:W0:Y:S01]  /*7090*/  S2R R15, SR_CgaCtaId ;  /* 0x00000000000f7919 */ /* 0x000e220000008800 */
[----:B------:R-:W-:Y:S02]  /*70a0*/  MOV R14, 0x400 ;  /* 0x00000400000e7802 */ /* 0x000fe40000000f00 */
[----:B------:R-:W-:Y:S02]  /*70b0*/  ISETP.NE.AND P1, PT, R0, RZ, PT ;  /* 0x000000ff0000720c */ /* 0x000fe40003f25270 */
[----:B0-----:R-:W-:Y:S02]  /*70c0*/  LEA R25, R15, R14, 0x18 ;  /* 0x0000000e0f197211 */ /* 0x001fe400078ec0ff */
[----:B------:R-:W-:-:S09]  /*70d0*/  SHF.L.U32 R14, R5, 0x1f, RZ ;  /* 0x0000001f050e7819 */ /* 0x000fd200000006ff */
[----:B------:R-:W0:Y:S01]  /*70e0*/  @!P1 LDC R15, c[0x0][0x500] ;  /* 0x00014000ff0f9b82 */ /* 0x000e220000000800 */
[----:B------:R-:W-:-:S04]  /*70f0*/  IMAD R23, R6, 0x8, R25 ;  /* 0x0000000806177824 */ /* 0x000fc800078e0219 */
[----:B------:R-:W1:Y:S02]  /*7100*/  SYNCS.PHASECHK.TRANS64.TRYWAIT P0, [R23+URZ+0x28], R14 ;  /* 0x0000280e170075a7 */ /* 0x000e64000800017f */
[----:B-1----:R-:W-:Y:S05]  /*7110*/  @!P0 BRA `(.L_x_170) ;  /* 0x0000000c00b08947 */ /* 0x002fea0003800000 */
.L_x_190:
[----:B-1----:R-:W-:Y:S01]  /*7120*/  PRMT R14, R9, 0x9910, RZ ;  /* 0x00009910090e7816 */ /* 0x002fe200000000ff */
[----:B0-----:R0:W-:Y:S03]  /*7130*/  @!P1 SYNCS.ARRIVE.TRANS64 RZ, [R23+URZ], R15 ;  /* 0x0000000f17ff99a7 */ /* 0x0011e6000800003f */
[----:B------:R-:W-:-:S13]  /*7140*/  ISETP.NE.AND P0, PT, R14, 0x2, PT ;  /* 0x000000020e00780c */ /* 0x000fda0003f05270 */
[----:B0-----:R-:W-:Y:S05]  /*7150*/  @P0 BRA `(.L_x_171) ;  /* 0x0000000000040947 */ /* 0x001fea0003800000 */
[----:B------:R-:W-:Y:S01]  /*7160*/  BPT.TRAP 0x1 ;  /* 0x000000040000795c */ /* 0x000fe20000300000 */
.L_x_171:
[C---:B------:R-:W-:Y:S01]  /*7170*/  IMAD R14, R6.reuse, 0x2000, R13 ;  /* 0x00002000060e7824 */ /* 0x040fe200078e020d */
[----:B------:R-:W-:Y:S01]  /*7180*/  R2UR UR25, R23 ;  /* 0x00000000171972ca */ /* 0x000fe200000e0000 */
[--C-:B------:R-:W-:Y:S01]  /*7190*/  IMAD R15, R6, 0x4000, R25.reuse ;  /* 0x00004000060f7824 */ /* 0x100fe200078e0219 */
[----:B------:R-:W-:Y:S01]  /*71a0*/  R2UR UR27, R22 ;  /* 0x00000000161b72ca */ /* 0x000fe200000e0000 */
[----:B------:R-:W-:Y:S01]  /*71b0*/  IMAD R14, R14, 0x2, R25 ;  /* 0x000000020e0e7824 */ /* 0x000fe200078e0219 */
[----:B------:R-:W-:Y:S01]  /*71c0*/  R2UR UR28, R7 ;  /* 0x00000000071c72ca */ /* 0x000fe200000e0000 */
[----:B------:R-:W-:Y:S01]  /*71d0*/  VIADD R4, R4, 0xffffffff ;  /* 0xffffffff04047836 */ /* 0x000fe20000000000 */
[----:B------:R-:W-:Y:S01]  /*71e0*/  R2UR UR16, R15 ;  /* 0x000000000f1072ca */ /* 0x000fe200000e0000 */
[----:B------:R-:W-:Y:S01]  /*71f0*/  UIADD3 UR4, UP0, UR22, 0xf0, URZ ;  /* 0x000000f016047890 */ /* 0x000fe2000ff1e03f */
[----:B------:R-:W-:Y:S01]  /*7200*/  R2UR UR8, R14 ;  /* 0x000000000e0872ca */ /* 0x000fe200000e0000 */
[----:B------:R-:W-:Y:S01]  /*7210*/  UIADD3 UR30, UP1, UR22, 0x1f0, URZ ;  /* 0x000001f0161e7890 */ /* 0x000fe2000ff3e03f */
[----:B------:R-:W-:Y:S01]  /*7220*/  R2UR UR26, R20 ;  /* 0x00000000141a72ca */ /* 0x000fe200000e0000 */
[----:B------:R-:W-:Y:S01]  /*7230*/  UIADD3.X UR5, URZ, UR23, URZ, UP0, !UPT ;  /* 0x000000173f057290 */ /* 0x000fe200087fe43f */
[----:B------:R-:W-:Y:S01]  /*7240*/  R2UR UR18, R24 ;  /* 0x00000000181272ca */ /* 0x000fe200000e0000 */
[----:B------:R-:W-:Y:S01]  /*7250*/  VIADD R6, R6, 0x1 ;  /* 0x0000000106067836 */ /* 0x000fe20000000000 */
[----:B------:R-:W-:Y:S01]  /*7260*/  R2UR UR11, R21 ;  /* 0x00000000150b72ca */ /* 0x000fe200000e0000 */
[----:B------:R-:W-:Y:S01]  /*7270*/  UIADD3.X UR31, URZ, UR23, URZ, UP1, !UPT ;  /* 0x000000173f1f7290 */ /* 0x000fe20008ffe43f */
[----:B------:R-:W-:Y:S01]  /*7280*/  ISETP.GT.AND P1, PT, R4, 0x1, PT ;  /* 0x000000010400780c */ /* 0x000fe20003f24270 */
[----:B------:R-:W-:Y:S01]  /*7290*/  UMOV UR6, 0x0 ;  /* 0x0000000000067882 */ /* 0x000fe20000000000 */
[----:B------:R-:W-:Y:S01]  /*72a0*/  ISETP.NE.AND P0, PT, R6, 0x5, PT ;  /* 0x000000050600780c */ /* 0x000fe20003f05270 */
[----:B------:R-:W-:Y:S01]  /*72b0*/  UIADD3 UR24, UR16, 0x100, URZ ;  /* 0x0000010010187890 */ /* 0x000fe2000fffe03f */
[----:B------:R-:W-:Y:S01]  /*72c0*/  VIADD R22, R22, 0x40 ;  /* 0x0000004016167836 */ /* 0x000fe20000000000 */
[----:B------:R-:W-:Y:S01]  /*72d0*/  UIADD3 UR16, UR16, 0x2100, URZ ;  /* 0x0000210010107890 */ /* 0x000fe2000fffe03f */
[----:B------:R-:W-:Y:S01]  /*72e0*/  SEL R14, RZ, 0x1, P0 ;  /* 0x00000001ff0e7807 */ /* 0x000fe20000000000 */
[----:B------:R-:W-:Y:S01]  /*72f0*/  UIADD3 UR8, UR8, 0x14100, URZ ;  /* 0x0001410008087890 */ /* 0x000fe2000fffe03f */
[----:B------:R-:W-:Y:S01]  /*7300*/  SEL R6, R6, RZ, P0 ;  /* 0x000000ff06067207 */ /* 0x000fe20000000000 */
[----:B------:R-:W-:Y:S01]  /*7310*/  UMOV UR7, 0x10000000 ;  /* 0x1000000000077882 */ /* 0x000fe20000000000 */
[----:B------:R-:W-:Y:S01]  /*7320*/  UMOV UR17, UR25 ;  /* 0x0000001900117c82 */ /* 0x000fe20008000000 */
[----:B------:R-:W-:Y:S01]  /*7330*/  UMOV UR19, UR27 ;  /* 0x0000001b00137c82 */ /* 0x000fe20008000000 */
[----:B------:R-:W-:Y:S01]  /*7340*/  UMOV UR20, UR28 ;  /* 0x0000001c00147c82 */ /* 0x000fe20008000000 */
[----:B------:R0:W-:Y:S01]  /*7350*/  UTMALDG.3D [UR24], [UR4], desc[UR6] ;  /* 0x00000618040075b4 */ /* 0x0001e20008011000 */
[----:B------:R-:W-:Y:S01]  /*7360*/  UMOV UR21, 0x30000 ;  /* 0x0003000000157882 */ /* 0x000fe20000000000 */
[----:B------:R-:W-:Y:S01]  /*7370*/  UMOV UR9, UR25 ;  /* 0x0000001900097c82 */ /* 0x000fe20008000000 */
[----:B------:R-:W-:Y:S01]  /*7380*/  UMOV UR10, UR27 ;  /* 0x0000001b000a7c82 */ /* 0x000fe20008000000 */
[----:B------:R-:W-:Y:S01]  /*7390*/  UMOV UR12, UR28 ;  /* 0x0000001c000c7c82 */ /* 0x000fe20008000000 */
[----:B------:R-:W-:Y:S01]  /*73a0*/  LOP3.LUT R5, R5, R14, RZ, 0x3c, !PT ;  /* 0x0000000e05057212 */ /* 0x000fe200078e3cff */
[----:B------:R0:W-:Y:S01]  /*73b0*/  UTMALDG.3D [UR16], [UR4], desc[UR6] ;  /* 0x00000610040075b4 */ /* 0x0001e20008011000 */
[----:B------:R0:W-:Y:S02]  /*73c0*/  UTMALDG.3D.MULTICAST [UR8], [UR30], UR21, desc[UR6] ;  /* 0x000006081e0073b4 */ /* 0x0001e40008011815 */
[----:B0-----:R-:W-:Y:S05]  /*73d0*/  @P1 BRA `(.L_x_172) ;  /* 0xfffffffc002c1947 */ /* 0x001fea000383ffff */
.L_x_169:
[----:B------:R-:W-:Y:S05]  /*73e0*/  BSYNC B1 ;  /* 0x0000000000017941 */ /* 0x000fea0003800000 */
.L_x_168:
[----:B------:R-:W-:Y:S01]  /*73f0*/  LOP3.LUT P1, RZ, R10, 0xff, RZ, 0xc0, !PT ;  /* 0x000000ff0aff7812 */ /* 0x000fe2000782c0ff */
[C---:B------:R-:W-:Y:S01]  /*7400*/  IMAD.IADD R7, R11.reuse, 0x1, R8 ;  /* 0x000000010b077824 */ /* 0x040fe200078e0208 */
[----:B------:R-:W-:Y:S01]  /*7410*/  ULDC.64 UR4, c[0x0][0x650] ;  /* 0x0001940000047ab9 */ /* 0x000fe20000000a00 */
[----:B------:R-:W-:Y:S01]  /*7420*/  ISETP.GE.U32.AND P2, PT, R11, 0x5, PT ;  /* 0x000000050b00780c */ /* 0x000fe20003f46070 */
[----:B------:R-:W-:Y:S01]  /*7430*/  BSSY B1, `(.L_x_173) ;  /* 0x000006c000017945 */ /* 0x000fe20003800000 */
[----:B------:R-:W-:Y:S01]  /*7440*/  IMAD.MOV.U32 R20, RZ, RZ, -0x1 ;  /* 0xffffffffff147424 */ /* 0x000fe200078e00ff */
[----:B------:R-:W-:Y:S01]  /*7450*/  ISETP.GT.U32.AND P0, PT, R7, 0x4, PT ;  /* 0x000000040700780c */ /* 0x000fe20003f04070 */
[----:B------:R-:W-:Y:S01]  /*7460*/  IMAD.MOV.U32 R21, RZ, RZ, -0x1 ;  /* 0xffffffffff157424 */ /* 0x000fe200078e00ff */
[----:B------:R-:W-:Y:S02]  /*7470*/  PRMT R10, RZ, 0x7610, R10 ;  /* 0x00007610ff0a7816 */ /* 0x000fe4000000000a */
[----:B------:R-:W-:-:S03]  /*7480*/  ISETP.LT.U32.AND P0, PT, R11, 0x5, P0 ;  /* 0x000000050b00780c */ /* 0x000fc60000701070 */
[----:B------:R-:W0:Y:S01]  /*7490*/  @P1 S2R R5, SR_CgaCtaId ;  /* 0x0000000000051919 */ /* 0x000e220000008800 */
[----:B------:R-:W-:-:S04]  /*74a0*/  @P1 MOV R4, 0x400 ;  /* 0x0000040000041802 */ /* 0x000fc80000000f00 */
[----:B0-----:R-:W-:Y:S01]  /*74b0*/  @P1 LEA R6, R5, R4, 0x18 ;  /* 0x0000000405061211 */ /* 0x001fe200078ec0ff */
[----:B------:R-:W-:Y:S01]  /*74c0*/  IMAD.WIDE.U32 R4, R7, -0x33333333, RZ ;  /* 0xcccccccd07047825 */ /* 0x000fe200078e00ff */
[----:B------:R-:W-:Y:S02]  /*74d0*/  SEL R4, RZ, 0x1, !P0 ;  /* 0x00000001ff047807 */ /* 0x000fe40004000000 */
[----:B------:R0:W-:Y:S01]  /*74e0*/  @P1 SYNCS.ARRIVE.TRANS64.A1T0 RZ, [R6+URZ+0x68], RZ ;  /* 0x000068ff06ff19a7 */ /* 0x0001e2000810003f */
[----:B------:R-:W-:Y:S02]  /*74f0*/  IADD3 R16, P1, R16, UR36, RZ ;  /* 0x0000002410107c10 */ /* 0x000fe4000ff3e0ff */
[----:B------:R-:W-:Y:S02]  /*7500*/  LOP3.LUT R3, R3, R4, RZ, 0x3c, !PT ;  /* 0x0000000403037212 */ /* 0x000fe400078e3cff */
[----:B------:R-:W-:Y:S02]  /*7510*/  IADD3.X R17, R17, UR42, RZ, P1, !PT ;  /* 0x0000002a11117c10 */ /* 0x000fe40008ffe4ff */
[----:B------:R-:W-:-:S02]  /*7520*/  ISETP.GE.U32.AND P0, PT, R16, UR4, PT ;  /* 0x0000000410007c0c */ /* 0x000fc4000bf06070 */
[----:B0-----:R-:W-:Y:S02]  /*7530*/  SHF.R.U32.HI R6, RZ, 0x2, R5 ;  /* 0x00000002ff067819 */ /* 0x001fe40000011605 */
[----:B------:R-:W-:Y:S02]  /*7540*/  ISETP.GE.U32.AND.EX P0, PT, R17, UR5, PT, P0 ;  /* 0x0000000511007c0c */ /* 0x000fe4000bf06100 */
[----:B------:R-:W-:Y:S01]  /*7550*/  @P2 LOP3.LUT R3, R3, 0x1, R6, 0x78, !PT ;  /* 0x0000000103032812 */ /* 0x000fe200078e7806 */
[----:B------:R-:W-:Y:S01]  /*7560*/  IMAD R8, R6, -0x5, R7 ;  /* 0xfffffffb06087824 */ /* 0x000fe200078e0207 */
[----:B------:R-:W-:Y:S01]  /*7570*/  PRMT R4, RZ, 0x7610, R4 ;  /* 0x00007610ff047816 */ /* 0x000fe20000000004 */
[----:B------:R-:W-:-:S08]  /*7580*/  IMAD.MOV.U32 R7, RZ, RZ, -0x1 ;  /* 0xffffffffff077424 */ /* 0x000fd000078e00ff */
[----:B------:R-:W-:Y:S05]  /*7590*/  @P0 BRA `(.L_x_174) ;  /* 0x0000000400540947 */ /* 0x000fea0003800000 */
[----:B------:R-:W0:Y:S01]  /*75a0*/  S2R R15, SR_CTAID.X ;  /* 0x00000000000f7919 */ /* 0x000e220000002500 */
[----:B------:R-:W-:Y:S01]  /*75b0*/  ULDC.64 UR4, c[0x0][0x628] ;  /* 0x00018a0000047ab9 */ /* 0x000fe20000000a00 */
[----:B------:R-:W-:Y:S01]  /*75c0*/  ULDC UR7, c[0x0][0x630] ;  /* 0x00018c0000077ab9 */ /* 0x000fe20000000800 */
[----:B------:R-:W-:Y:S01]  /*75d0*/  ISETP.NE.U32.AND P0, PT, RZ, UR4, PT ;  /* 0x00000004ff007c0c */ /* 0x000fe2000bf05070 */
[----:B------:R-:W1:Y:S01]  /*75e0*/  S2R R20, SR_CTAID.Y ;  /* 0x0000000000147919 */ /* 0x000e620000002600 */
[----:B------:R-:W-:Y:S01]  /*75f0*/  ULDC UR8, c[0x0][0x150] ;  /* 0x0000540000087ab9 */ /* 0x000fe20000000800 */
[----:B------:R-:W-:Y:S01]  /*7600*/  IMAD.MOV.U32 R4, RZ, RZ, R16 ;  /* 0x000000ffff047224 */ /* 0x000fe200078e0010 */
[----:B------:R-:W-:Y:S01]  /*7610*/  ISETP.NE.AND.EX P0, PT, RZ, UR5, PT, P0 ;  /* 0x00000005ff007c0c */ /* 0x000fe2000bf05300 */
[----:B------:R-:W-:Y:S01]  /*7620*/  IMAD.MOV.U32 R5, RZ, RZ, R17 ;  /* 0x000000ffff057224 */ /* 0x000fe200078e0011 */
[----:B0-----:R-:W-:-:S11]  /*7630*/  I2FP.F32.U32 R22, R15 ;  /* 0x0000000f00167245 */ /* 0x001fd60000201000 */
[----:B------:R-:W-:Y:S05]  /*7640*/  @!P0 BRA `(.L_x_175) ;  /* 0x0000000000288947 */ /* 0x000fea0003800000 */
[----:B------:R-:W-:Y:S02]  /*7650*/  ULDC UR6, c[0x0][0x634] ;  /* 0x00018d0000067ab9 */ /* 0x000fe40000000800 */
[----:B------:R-:W-:-:S05]  /*7660*/  IADD3 R5, P0, R16, UR6, RZ ;  /* 0x0000000610057c10 */ /* 0x000fca000ff1e0ff */
[----:B------:R-:W-:-:S04]  /*7670*/  IMAD.X R21, RZ, RZ, R17, P0 ;  /* 0x000000ffff157224 */ /* 0x000fc800000e0611 */
[----:B------:R-:W-:-:S04]  /*7680*/  IMAD.WIDE.U32 R6, R21, UR4, RZ ;  /* 0x0000000415067c25 */ /* 0x000fc8000f8e00ff */
[----:B------:R-:W-:-:S04]  /*7690*/  IMAD.WIDE.U32 R6, P0, R5, UR5, R6 ;  /* 0x0000000505067c25 */ /* 0x000fc8000f800006 */
[----:B------:R-:W-:-:S04]  /*76a0*/  IMAD.WIDE.U32 R4, R5, UR4, RZ ;  /* 0x0000000405047c25 */ /* 0x000fc8000f8e00ff */
[----:B------:R-:W-:Y:S01]  /*76b0*/  IMAD.MOV.U32 R4, RZ, RZ, R7 ;  /* 0x000000ffff047224 */ /* 0x000fe200078e0007 */
[----:B------:R-:W-:Y:S01]  /*76c0*/  IADD3 RZ, P1, R5, R6, RZ ;  /* 0x0000000605ff7210 */ /* 0x000fe20007f3e0ff */
[----:B------:R-:W-:-:S04]  /*76d0*/  IMAD.X R5, RZ, RZ, RZ, P0 ;  /* 0x000000ffff057224 */ /* 0x000fc800000e06ff */
[----:B------:R-:W-:-:S08]  /*76e0*/  IMAD.WIDE.U32.X R4, R21, UR5, R4, P1 ;  /* 0x0000000515047c25 */ /* 0x000fd000088e0404 */
.L_x_175:
[--C-:B------:R-:W-:Y:S01]  /*76f0*/  SHF.R.U64 R14, R4, UR7, R5.reuse ;  /* 0x00000007040e7c19 */ /* 0x100fe20008001205 */
[----:B------:R-:W-:Y:S01]  /*7700*/  FMUL R22, R22, UR8 ;  /* 0x0000000816167c20 */ /* 0x000fe20008400000 */
[----:B------:R-:W-:Y:S01]  /*7710*/  SHF.R.U32.HI R4, RZ, UR7, R5 ;  /* 0x00000007ff047c19 */ /* 0x000fe20008011605 */
[----:B------:R-:W0:Y:S01]  /*7720*/  LDC R6, c[0x0][0x144] ;  /* 0x00005100ff067b82 */ /* 0x000e220000000800 */
[----:B------:R-:W-:Y:S01]  /*7730*/  IADD3 R5, P0, RZ, -R14, RZ ;  /* 0x8000000eff057210 */ /* 0x000fe20007f1e0ff */
[----:B------:R-:W-:Y:S01]  /*7740*/  ULDC UR6, c[0x0][0x154] ;  /* 0x0000550000067ab9 */ /* 0x000fe20000000800 */
[----:B-1----:R-:W-:Y:S01]  /*7750*/  I2FP.F32.U32 R7, R20 ;  /* 0x0000001400077245 */ /* 0x002fe20000201000 */
[----:B------:R-:W1:Y:S01]  /*7760*/  F2I.U32.TRUNC.NTZ R22, R22 ;  /* 0x0000001600167305 */ /* 0x000e62000020f000 */
[----:B------:R-:W-:Y:S01]  /*7770*/  ULDC.64 UR4, c[0x0][0x620] ;  /* 0x0001880000047ab9 */ /* 0x000fe20000000a00 */
[----:B------:R-:W-:Y:S01]  /*7780*/  IMAD.X R4, RZ, RZ, ~R4, P0 ;  /* 0x000000ffff047224 */ /* 0x000fe200000e0e04 */
[----:B------:R-:W-:Y:S01]  /*7790*/  ISETP.NE.AND P2, PT, R2, 0x1, PT ;  /* 0x000000010200780c */ /* 0x000fe20003f45270 */
[----:B------:R-:W-:Y:S01]  /*77a0*/  FMUL R23, R7, UR6 ;  /* 0x0000000607177c20 */ /* 0x000fe20008400000 */
[----:B------:R-:W2:Y:S01]  /*77b0*/  LDC R25, c[0x0][0x148] ;  /* 0x00005200ff197b82 */ /* 0x000ea20000000800 */
[----:B------:R-:W-:Y:S01]  /*77c0*/  IMAD R4, R4, UR4, RZ ;  /* 0x0000000404047c24 */ /* 0x000fe2000f8e02ff */
[----:B------:R-:W-:-:S02]  /*77d0*/  ULDC.64 UR6, c[0x0][0x640] ;  /* 0x0001900000067ab9 */ /* 0x000fc40000000a00 */
[----:B------:R-:W-:Y:S01]  /*77e0*/  ISETP.NE.U32.AND P0, PT, RZ, UR6, PT ;  /* 0x00000006ff007c0c */ /* 0x000fe2000bf05070 */
[----:B------:R-:W3:Y:S01]  /*77f0*/  F2I.U32.TRUNC.NTZ R23, R23 ;  /* 0x0000001700177305 */ /* 0x000ee2000020f000 */
[C---:B------:R-:W-:Y:S02]  /*7800*/  IMAD R7, R5.reuse, UR5, R4 ;  /* 0x0000000505077c24 */ /* 0x040fe4000f8e0204 */
[----:B------:R-:W-:Y:S01]  /*7810*/  IMAD.WIDE.U32 R4, R5, UR4, R16 ;  /* 0x0000000405047c25 */ /* 0x000fe2000f8e0010 */
[----:B------:R-:W-:Y:S01]  /*7820*/  ULDC UR4, c[0x0][0x618] ;  /* 0x0001860000047ab9 */ /* 0x000fe20000000800 */
[----:B------:R-:W-:Y:S02]  /*7830*/  ISETP.NE.AND.EX P0, PT, RZ, UR7, PT, P0 ;  /* 0x00000007ff007c0c */ /* 0x000fe4000bf05300 */
[----:B------:R-:W-:Y:S02]  /*7840*/  IMAD.IADD R5, R5, 0x1, R7 ;  /* 0x0000000105057824 */ /* 0x000fe400078e0207 */
[----:B-1----:R-:W-:-:S03]  /*7850*/  IMAD.MOV R22, RZ, RZ, -R22 ;  /* 0x000000ffff167224 */ /* 0x002fc600078e0a16 */
[----:B------:R-:W-:Y:S01]  /*7860*/  SHF.R.U64 R21, R4, UR4, R5 ;  /* 0x0000000404157c19 */ /* 0x000fe20008001205 */
[----:B0-----:R-:W-:Y:S01]  /*7870*/  IMAD R15, R6, R22, R15 ;  /* 0x00000016060f7224 */ /* 0x001fe200078e020f */
[----:B------:R-:W-:Y:S01]  /*7880*/  SHF.R.U32.HI R4, RZ, UR4, R5 ;  /* 0x00000004ff047c19 */ /* 0x000fe20008011605 */
[----:B------:R-:W-:Y:S01]  /*7890*/  ULDC UR4, c[0x0][0x608] ;  /* 0x0001820000047ab9 */ /* 0x000fe20000000800 */
[----:B---3--:R-:W-:Y:S02]  /*78a0*/  IMAD.MOV R6, RZ, RZ, -R23 ;  /* 0x000000ffff067224 */ /* 0x008fe400078e0a17 */
[--C-:B------:R-:W-:Y:S02]  /*78b0*/  SHF.R.U64 R22, R21, UR4, R4.reuse ;  /* 0x0000000415167c19 */ /* 0x100fe40008001204 */
[----:B------:R-:W-:Y:S01]  /*78c0*/  SHF.R.U32.HI R5, RZ, UR4, R4 ;  /* 0x00000004ff057c19 */ /* 0x000fe20008011604 */
[----:B------:R-:W-:Y:S01]  /*78d0*/  ULDC UR4, c[0x0][0x658] ;  /* 0x0001960000047ab9 */ /* 0x000fe20000000800 */
[----:B--2---:R-:W-:-:S02]  /*78e0*/  @P2 IMAD R15, R25, R6, R20 ;  /* 0x00000006190f2224 */ /* 0x004fc400078e0214 */
[--C-:B------:R-:W-:Y:S02]  /*78f0*/  SHF.R.U64 R20, R22, UR4, R5.reuse ;  /* 0x0000000416147c19 */ /* 0x100fe40008001205 */
[----:B------:R-:W-:-:S03]  /*7900*/  SHF.R.U32.HI R23, RZ, UR4, R5 ;  /* 0x00000004ff177c19 */ /* 0x000fc60008011605 */
[----:B------:R-:W-:Y:S02]  /*7910*/  IMAD.MOV.U32 R6, RZ, RZ, R20 ;  /* 0x000000ffff067224 */ /* 0x000fe400078e0014 */
[----:B------:R-:W-:Y:S01]  /*7920*/  IMAD.MOV.U32 R5, RZ, RZ, R23 ;  /* 0x000000ffff057224 */ /* 0x000fe200078e0017 */
[----:B------:R-:W-:Y:S06]  /*7930*/  @!P0 BRA `(.L_x_176) ;  /* 0x00000000002c8947 */ /* 0x000fec0003800000 */
        /* <DEDUP_REMOVED lines=9> */
[----:B------:R-:W-:-:S04]  /*79d0*/  IMAD.WIDE.U32.X R4, R23, UR7, R4, P1 ;  /* 0x0000000717047c25 */ /* 0x000fc800088e0404 */
[----:B------:R-:W-:-:S07]  /*79e0*/  IMAD.MOV.U32 R6, RZ, RZ, R4 ;  /* 0x000000ffff067224 */ /* 0x000fce00078e0004 */
.L_x_176:
[----:B------:R-:W-:Y:S01]  /*79f0*/  ULDC UR4, c[0x0][0x648] ;  /* 0x0001920000047ab9 */ /* 0x000fe20000000800 */
[----:B------:R-:W-:Y:S01]  /*7a00*/  LOP3.LUT R4, R22, UR14, RZ, 0xc0, !PT ;  /* 0x0000000e16047c12 */ /* 0x000fe2000f8ec0ff */
[----:B------:R-:W-:Y:S01]  /*7a10*/  ULDC UR5, c[0x0][0x610] ;  /* 0x0001840000057ab9 */ /* 0x000fe20000000800 */
[----:B------:R-:W-:Y:S01]  /*7a20*/  SHF.R.U64 R5, R6, UR4, R5 ;  /* 0x0000000406057c19 */ /* 0x000fe20008001205 */
[----:B------:R-:W-:Y:S01]  /*7a30*/  ULDC UR4, c[0x0][0x638] ;  /* 0x00018e0000047ab9 */ /* 0x000fe20000000800 */
[----:B------:R-:W-:-:S03]  /*7a40*/  LOP3.LUT R21, R21, UR13, RZ, 0xc0, !PT ;  /* 0x0000000d15157c12 */ /* 0x000fc6000f8ec0ff */
[----:B------:R-:W-:Y:S02]  /*7a50*/  IMAD.MOV R7, RZ, RZ, -R5 ;  /* 0x000000ffff077224 */ /* 0x000fe400078e0a05 */
[----:B------:R-:W-:Y:S02]  /*7a60*/  IMAD R4, R5, UR15, R4 ;  /* 0x0000000f05047c24 */ /* 0x000fe4000f8e0204 */
[----:B------:R-:W-:Y:S01]  /*7a70*/  IMAD R20, R7, UR4, R20 ;  /* 0x0000000407147c24 */ /* 0x000fe2000f8e0214 */
[----:B------:R-:W-:Y:S01]  /*7a80*/  ULDC UR4, c[0x0][0x600] ;  /* 0x0001800000047ab9 */ /* 0x000fe20000000800 */
[----:B------:R-:W-:Y:S02]  /*7a90*/  IMAD R15, R4, UR5, R15 ;  /* 0x00000005040f7c24 */ /* 0x000fe4000f8e020f */
[----:B------:R-:W-:Y:S02]  /*7aa0*/  IMAD R20, R20, UR4, R21 ;  /* 0x0000000414147c24 */ /* 0x000fe4000f8e0215 */
[----:B------:R-:W-:-:S02]  /*7ab0*/  IMAD.MOV.U32 R4, RZ, RZ, 0x1 ;  /* 0x00000001ff047424 */ /* 0x000fc400078e00ff */
[----:B------:R-:W-:Y:S01]  /*7ac0*/  IMAD.MOV.U32 R7, RZ, RZ, R14 ;  /* 0x000000ffff077224 */ /* 0x000fe200078e000e */
[----:B------:R-:W-:Y:S02]  /*7ad0*/  SEL R21, R20, R15, !P2 ;  /* 0x0000000f14157207 */ /* 0x000fe40005000000 */
[----:B------:R-:W-:-:S07]  /*7ae0*/  SEL R20, R15, R20, !P2 ;  /* 0x000000140f147207 */ /* 0x000fce0005000000 */
.L_x_174:
[----:B------:R-:W-:Y:S05]  /*7af0*/  BSYNC B1 ;  /* 0x0000000000017941 */ /* 0x000fea0003800000 */
.L_x_173:
[----:B------:R-:W-:-:S13]  /*7b00*/  LOP3.LUT P0, RZ, R4, 0xff, RZ, 0xc0, !PT ;  /* 0x000000ff04ff7812 */ /* 0x000fda000780c0ff */
[----:B------:R-:W-:Y:S05]  /*7b10*/  @P0 BRA `(.L_x_177) ;  /* 0xfffffff400200947 */ /* 0x000fea000383ffff */
[----:B------:R-:W-:Y:S05]  /*7b20*/  BSYNC B0 ;  /* 0x0000000000007941 */ /* 0x000fea0003800000 */
.L_x_166:
[----:B------:R-:W-:-:S03]  /*7b30*/  UMOV UR4, 0xffffffff ;  /* 0xffffffff00047882 */ /* 0x000fc60000000000 */
[----:B------:R-:W-:Y:S05]  /*7b40*/  BRA.DIV UR4, `(.L_x_178) ;  /* 0x0000000604387947 */ /* 0x000fea000b800000 */
[----:B------:R-:W-:-:S13]  /*7b50*/  ELECT P6, URZ, PT ;  /* 0x00000000003f782f */ /* 0x000fda00038c0000 */
.L_x_193:
[----:B------:R-:W-:Y:S04]  /*7b60*/  BSSY B0, `(.L_x_179) ;  /* 0x0000034000007945 */ /* 0x000fe80003800000 */
[----:B------:R-:W-:Y:S05]  /*7b70*/  @!P6 BRA `(.L_x_180) ;  /* 0x0000000000c8e947 */ /* 0x000fea0003800000 */
[----:B------:R-:W-:-:S04]  /*7b80*/  LOP3.LUT R18, R18, 0x2, RZ, 0xfc, !PT ;  /* 0x0000000212127812 */ /* 0x000fc800078efcff */
[----:B------:R-:W-:-:S13]  /*7b90*/  ISETP.NE.AND P0, PT, R18, 0x3, PT ;  /* 0x000000031200780c */ /* 0x000fda0003f05270 */
[----:B------:R-:W-:Y:S05]  /*7ba0*/  @!P0 BRA `(.L_x_181) ;  /* 0x0000000000048947 */ /* 0x000fea0003800000 */
[----:B------:R-:W-:Y:S01]  /*7bb0*/  BPT.TRAP 0x1 ;  /* 0x000000040000795c */ /* 0x000fe20000300000 */
.L_x_181:
[----:B------:R-:W0:Y:S01]  /*7bc0*/  S2R R5, SR_CgaCtaId ;  /* 0x0000000000057919 */ /* 0x000e220000008800 */
[----:B------:R-:W-:Y:S02]  /*7bd0*/  MOV R0, 0x400 ;  /* 0x0000040000007802 */ /* 0x000fe40000000f00 */
[----:B------:R-:W-:Y:S02]  /*7be0*/  SHF.L.U32 R2, R3, 0x1f, RZ ;  /* 0x0000001f03027819 */ /* 0x000fe400000006ff */
[----:B0-----:R-:W-:-:S05]  /*7bf0*/  LEA R5, R5, R0, 0x18 ;  /* 0x0000000005057211 */ /* 0x001fca00078ec0ff */
[----:B------:R-:W-:-:S04]  /*7c00*/  VIADD R5, R5, 0x28 ;  /* 0x0000002805057836 */ /* 0x000fc80000000000 */
[C---:B------:R-:W-:Y:S02]  /*7c10*/  IMAD R7, R8.reuse, 0x8, R5 ;  /* 0x0000000808077824 */ /* 0x040fe400078e0205 */
[----:B------:R-:W-:Y:S02]  /*7c20*/  VIADD R8, R8, 0x1 ;  /* 0x0000000108087836 */ /* 0x000fe40000000000 */
[----:B------:R-:W0:Y:S03]  /*7c30*/  SYNCS.PHASECHK.TRANS64.TRYWAIT P0, [R7+URZ], R2 ;  /* 0x00000002070075a7 */ /* 0x000e26000800017f */
[----:B------:R-:W-:-:S04]  /*7c40*/  ISETP.NE.AND P1, PT, R8, 0x5, PT ;  /* 0x000000050800780c */ /* 0x000fc80003f25270 */
[----:B------:R-:W-:Y:S02]  /*7c50*/  SEL R0, RZ, 0x1, P1 ;  /* 0x00000001ff007807 */ /* 0x000fe40000800000 */
[----:B------:R-:W-:Y:S02]  /*7c60*/  SEL R8, R8, RZ, P1 ;  /* 0x000000ff08087207 */ /* 0x000fe40000800000 */
[----:B------:R-:W-:-:S03]  /*7c70*/  LOP3.LUT R9, R3, R0, RZ, 0x3c, !PT ;  /* 0x0000000003097212 */ /* 0x000fc600078e3cff */
[----:B------:R-:W-:Y:S01]  /*7c80*/  IMAD R6, R8, 0x8, R5 ;  /* 0x0000000808067824 */ /* 0x000fe200078e0205 */
[----:B------:R-:W-:Y:S01]  /*7c90*/  SHF.L.U32 R3, R9, 0x1f, RZ ;  /* 0x0000001f09037819 */ /* 0x000fe200000006ff */
[----:B0-----:R-:W-:Y:S06]  /*7ca0*/  @!P0 BRA `(.L_x_182) ;  /* 0x0000000400008947 */ /* 0x001fec0003800000 */
.L_x_194:
[----:B------:R-:W1:Y:S01]  /*7cb0*/  SYNCS.PHASECHK.TRANS64.TRYWAIT P0, [R6+URZ], R3 ;  /* 0x00000003060075a7 */ /* 0x000e62000800017f */
[----:B------:R-:W-:-:S05]  /*7cc0*/  VIADD R0, R8, 0x1 ;  /* 0x0000000108007836 */ /* 0x000fca0000000000 */
[----:B------:R-:W-:-:S04]  /*7cd0*/  ISETP.NE.AND P1, PT, R0, 0x5, PT ;  /* 0x000000050000780c */ /* 0x000fc80003f25270 */
[----:B0-----:R-:W-:Y:S02]  /*7ce0*/  SEL R2, RZ, 0x1, P1 ;  /* 0x00000001ff027807 */ /* 0x001fe40000800000 */
[----:B------:R-:W-:Y:S02]  /*7cf0*/  SEL R0, R0, RZ, P1 ;  /* 0x000000ff00007207 */ /* 0x000fe40000800000 */
[----:B------:R-:W-:-:S03]  /*7d00*/  LOP3.LUT R9, R9, R2, RZ, 0x3c, !PT ;  /* 0x0000000209097212 */ /* 0x000fc600078e3cff */
[----:B------:R-:W-:Y:S01]  /*7d10*/  IMAD R7, R0, 0x8, R5 ;  /* 0x0000000800077824 */ /* 0x000fe200078e0205 */
[----:B------:R-:W-:Y:S01]  /*7d20*/  SHF.L.U32 R4, R9, 0x1f, RZ ;  /* 0x0000001f09047819 */ /* 0x000fe200000006ff */
[----:B-1----:R-:W-:Y:S06]  /*7d30*/  @!P0 BRA `(.L_x_183) ;  /* 0x0000000000f08947 */ /* 0x002fec0003800000 */
.L_x_195:
[----:B------:R-:W1:Y:S01]  /*7d40*/  SYNCS.PHASECHK.TRANS64.TRYWAIT P0, [R7+URZ], R4 ;  /* 0x00000004070075a7 */ /* 0x000e62000800017f */
[----:B------:R-:W-:-:S05]  /*7d50*/  VIADD R0, R0, 0x1 ;  /* 0x0000000100007836 */ /* 0x000fca0000000000 */
[----:B------:R-:W-:-:S04]  /*7d60*/  ISETP.NE.AND P1, PT, R0, 0x5, PT ;  /* 0x000000050000780c */ /* 0x000fc80003f25270 */
[----:B------:R-:W-:Y:S02]  /*7d70*/  SEL R2, RZ, 0x1, P1 ;  /* 0x00000001ff027807 */ /* 0x000fe40000800000 */
[----:B------:R-:W-:Y:S02]  /*7d80*/  SEL R0, R0, RZ, P1 ;  /* 0x000000ff00007207 */ /* 0x000fe40000800000 */
[----:B------:R-:W-:-:S03]  /*7d90*/  LOP3.LUT R9, R9, R2, RZ, 0x3c, !PT ;  /* 0x0000000209097212 */ /* 0x000fc600078e3cff */
[----:B0-----:R-:W-:Y:S01]  /*7da0*/  IMAD R6, R0, 0x8, R5 ;  /* 0x0000000800067824 */ /* 0x001fe200078e0205 */
[----:B------:R-:W-:Y:S01]  /*7db0*/  SHF.L.U32 R3, R9, 0x1f, RZ ;  /* 0x0000001f09037819 */ /* 0x000fe200000006ff */
[----:B-1----:R-:W-:Y:S06]  /*7dc0*/  @!P0 BRA `(.L_x_184) ;  /* 0x0000000000e08947 */ /* 0x002fec0003800000 */
.L_x_196:
[----:B------:R-:W1:Y:S01]  /*7dd0*/  SYNCS.PHASECHK.TRANS64.TRYWAIT P0, [R6+URZ], R3 ;  /* 0x00000003060075a7 */ /* 0x000e62000800017f */
[----:B------:R-:W-:-:S05]  /*7de0*/  VIADD R0, R0, 0x1 ;  /* 0x0000000100007836 */ /* 0x000fca0000000000 */
[----:B------:R-:W-:-:S04]  /*7df0*/  ISETP.NE.AND P1, PT, R0, 0x5, PT ;  /* 0x000000050000780c */ /* 0x000fc80003f25270 */
[----:B------:R-:W-:Y:S02]  /*7e00*/  SEL R2, RZ, 0x1, P1 ;  /* 0x00000001ff027807 */ /* 0x000fe40000800000 */
[----:B------:R-:W-:Y:S02]  /*7e10*/  SEL R0, R0, RZ, P1 ;  /* 0x000000ff00007207 */ /* 0x000fe40000800000 */
[----:B------:R-:W-:Y:S01]  /*7e20*/  LOP3.LUT R2, R9, R2, RZ, 0x3c, !PT ;  /* 0x0000000209027212 */ /* 0x000fe200078e3cff */
[----:B-1----:R-:W-:Y:S06]  /*7e30*/  @!P0 BRA `(.L_x_185) ;  /* 0x0000000000d88947 */ /* 0x002fec0003800000 */
.L_x_197:
[----:B------:R-:W-:Y:S01]  /*7e40*/  IMAD R5, R0, 0x8, R5 ;  /* 0x0000000800057824 */ /* 0x000fe200078e0205 */
[----:B------:R-:W-:-:S07]  /*7e50*/  SHF.L.U32 R0, R2, 0x1f, RZ ;  /* 0x0000001f02007819 */ /* 0x000fce00000006ff */
.L_x_186:
[----:B--2---:R2:W3:Y:S02]  /*7e60*/  SYNCS.PHASECHK.TRANS64.TRYWAIT P0, [R5+URZ], R0 ;  /* 0x00000000050075a7 */ /* 0x0044e4000800017f */
[----:B---3--:R-:W-:Y:S05]  /*7e70*/  @!P0 NANOSLEEP.SYNCS 0x989680 ;  /* 0x009896800000895d */ /* 0x008fea0003900000 */
[----:B------:R-:W3:Y:S02]  /*7e80*/  @!P0 SYNCS.PHASECHK.TRANS64 P0, [R5+URZ], R0 ;  /* 0x00000000050085a7 */ /* 0x000ee4000800007f */
[----:B---3--:R-:W-:Y:S05]  /*7e90*/  @!P0 BRA `(.L_x_186) ;  /* 0xfffffffc00f08947 */ /* 0x008fea000383ffff */
.L_x_180:
[----:B------:R-:W-:Y:S05]  /*7ea0*/  BSYNC B0 ;  /* 0x0000000000007941 */ /* 0x000fea0003800000 */
.L_x_179:
[----:B------:R-:W-:Y:S05]  /*7eb0*/  EXIT ;  /* 0x000000000000794d */ /* 0x000fea0003800000 */
.L_x_21:
[----:B-1----:R1:W2:Y:S02]  /*7ec0*/  SYNCS.PHASECHK.TRANS64.TRYWAIT P1, [R3+URZ], R0 ;  /* 0x00000000030075a7 */ /* 0x0022a4000802017f */
[----:B--2---:R-:W-:Y:S05]  /*7ed0*/  @!P1 NANOSLEEP.SYNCS 0x989680 ;  /* 0x009896800000995d */ /* 0x004fea0003900000 */
[----:B------:R-:W2:Y:S02]  /*7ee0*/  @!P1 SYNCS.PHASECHK.TRANS64 P1, [R3+URZ], R0 ;  /* 0x00000000030095a7 */ /* 0x000ea4000802007f */
[----:B--2---:R-:W-:Y:S05]  /*7ef0*/  @!P1 BRA `(.L_x_21) ;  /* 0xfffffffc00f09947 */ /* 0x004fea000383ffff */
[----:B------:R-:W-:Y:S05]  /*7f00*/  BRA `(.L_x_20) ;  /* 0xffffff98002c7947 */ /* 0x000fea000383ffff */
.L_x_26:
[----:B-1----:R1:W2:Y:S02]  /*7f10*/  SYNCS.PHASECHK.TRANS64.TRYWAIT P1, [R5+URZ], R4 ;  /* 0x00000004050075a7 */ /* 0x0022a4000802017f */
[----:B--2---:R-:W-:Y:S05]  /*7f20*/  @!P1 NANOSLEEP.SYNCS 0x989680 ;  /* 0x009896800000995d */ /* 0x004fea0003900000 */
[----:B------:R-:W2:Y:S02]  /*7f30*/  @!P1 SYNCS.PHASECHK.TRANS64 P1, [R5+URZ], R4 ;  /* 0x00000004050095a7 */ /* 0x000ea4000802007f */
[----:B--2---:R-:W-:Y:S05]  /*7f40*/  @!P1 BRA `(.L_x_26) ;  /* 0xfffffffc00f09947 */ /* 0x004fea000383ffff */
[----:B------:R-:W-:Y:S05]  /*7f50*/  BRA `(.L_x_25) ;  /* 0xffffff9c00087947 */ /* 0x000fea000383ffff */
.L_x_167:
[----:B------:R-:W-:Y:S01]  /*7f60*/  BSSY B1, `(.L_x_187) ;  /* 0x0000006000017945 */ /* 0x000fe20003800000 */
[----:B------:R-:W-:-:S07]  /*7f70*/  IMAD.MOV.U32 R15, RZ, RZ, -0x1 ;  /* 0xffffffffff0f7424 */ /* 0x000fce00078e00ff */
[----:B------:R-:W-:Y:S05]  /*7f80*/  WARPSYNC.COLLECTIVE R15, `(.L_x_188) ;  /* 0x000000000f0c7348 */ /* 0x000fea0003c00000 */
[----:B------:R-:W-:Y:S02]  /*7f90*/  ELECT P6, UR62, PT ;  /* 0x00000000003e782f */ /* 0x000fe400038c0000 */
[----:B------:R-:W-:Y:S01]  /*7fa0*/  MOV R14, UR62 ;  /* 0x0000003e000e7c02 */ /* 0x000fe20008000f00 */
[----:B------:R-:W-:Y:S10]  /*7fb0*/  ENDCOLLECTIVE ;  /* 0x000000000000791b */ /* 0x000ff40003800000 */
.L_x_188:
[----:B------:R-:W-:Y:S05]  /*7fc0*/  BSYNC B1 ;  /* 0x0000000000017941 */ /* 0x000fea0003800000 */
.L_x_187:
[----:B------:R-:W-:Y:S05]  /*7fd0*/  BRA `(.L_x_189) ;  /* 0xffffffec00fc7947 */ /* 0x000fea000383ffff */
.L_x_170:
[----:B-1----:R1:W2:Y:S02]  /*7fe0*/  SYNCS.PHASECHK.TRANS64.TRYWAIT P0, [R23+URZ+0x28], R14 ;  /* 0x0000280e170075a7 */ /* 0x0022a4000800017f */
[----:B--2---:R-:W-:Y:S05]  /*7ff0*/  @!P0 NANOSLEEP.SYNCS 0x989680 ;  /* 0x009896800000895d */ /* 0x004fea0003900000 */
[----:B------:R-:W2:Y:S02]  /*8000*/  @!P0 SYNCS.PHASECHK.TRANS64 P0, [R23+URZ+0x28], R14 ;  /* 0x0000280e170085a7 */ /* 0x000ea4000800007f */
[----:B--2---:R-:W-:Y:S05]  /*8010*/  @!P0 BRA `(.L_x_170) ;  /* 0xfffffffc00f08947 */ /* 0x004fea000383ffff */
[----:B------:R-:W-:Y:S05]  /*8020*/  BRA `(.L_x_190) ;  /* 0xfffffff0003c7947 */ /* 0x000fea000383ffff */
.L_x_178:
[----:B------:R-:W-:Y:S01]  /*8030*/  BSSY B0, `(.L_x_191) ;  /* 0x0000006000007945 */ /* 0x000fe20003800000 */
[----:B------:R-:W-:-:S07]  /*8040*/  IMAD.MOV.U32 R15, RZ, RZ, -0x1 ;  /* 0xffffffffff0f7424 */ /* 0x000fce00078e00ff */
[----:B------:R-:W-:Y:S05]  /*8050*/  WARPSYNC.COLLECTIVE R15, `(.L_x_192) ;  /* 0x000000000f0c7348 */ /* 0x000fea0003c00000 */
[----:B------:R-:W-:Y:S02]  /*8060*/  ELECT P6, UR62, PT ;  /* 0x00000000003e782f */ /* 0x000fe400038c0000 */
[----:B------:R-:W-:Y:S01]  /*8070*/  MOV R14, UR62 ;  /* 0x0000003e000e7c02 */ /* 0x000fe20008000f00 */
[----:B------:R-:W-:Y:S10]  /*8080*/  ENDCOLLECTIVE ;  /* 0x000000000000791b */ /* 0x000ff40003800000 */
.L_x_192:
[----:B------:R-:W-:Y:S05]  /*8090*/  BSYNC B0 ;  /* 0x0000000000007941 */ /* 0x000fea0003800000 */
.L_x_191:
[----:B------:R-:W-:Y:S05]  /*80a0*/  BRA `(.L_x_193) ;  /* 0xfffffff800ac7947 */ /* 0x000fea000383ffff */
.L_x_182:
[----:B0-----:R0:W1:Y:S02]  /*80b0*/  SYNCS.PHASECHK.TRANS64.TRYWAIT P0, [R7+URZ], R2 ;  /* 0x00000002070075a7 */ /* 0x001064000800017f */
[----:B-1----:R-:W-:Y:S05]  /*80c0*/  @!P0 NANOSLEEP.SYNCS 0x989680 ;  /* 0x009896800000895d */ /* 0x002fea0003900000 */
[----:B------:R-:W1:Y:S02]  /*80d0*/  @!P0 SYNCS.PHASECHK.TRANS64 P0, [R7+URZ], R2 ;  /* 0x00000002070085a7 */ /* 0x000e64000800007f */
[----:B-1----:R-:W-:Y:S05]  /*80e0*/  @!P0 BRA `(.L_x_182) ;  /* 0xfffffffc00f08947 */ /* 0x002fea000383ffff */
[----:B------:R-:W-:Y:S05]  /*80f0*/  BRA `(.L_x_194) ;  /* 0xfffffff800ec7947 */ /* 0x000fea000383ffff */
.L_x_183:
[----:B0-----:R0:W1:Y:S02]  /*8100*/  SYNCS.PHASECHK.TRANS64.TRYWAIT P0, [R6+URZ], R3 ;  /* 0x00000003060075a7 */ /* 0x001064000800017f */
[----:B-1----:R-:W-:Y:S05]  /*8110*/  @!P0 NANOSLEEP.SYNCS 0x989680 ;  /* 0x009896800000895d */ /* 0x002fea0003900000 */
[----:B------:R-:W1:Y:S02]  /*8120*/  @!P0 SYNCS.PHASECHK.TRANS64 P0, [R6+URZ], R3 ;  /* 0x00000003060085a7 */ /* 0x000e64000800007f */
[----:B-1----:R-:W-:Y:S05]  /*8130*/  @!P0 BRA `(.L_x_183) ;  /* 0xfffffffc00f08947 */ /* 0x002fea000383ffff */
[----:B------:R-:W-:Y:S05]  /*8140*/  BRA `(.L_x_195) ;  /* 0xfffffff800fc7947 */ /* 0x000fea000383ffff */
.L_x_184:
[----:B0-----:R0:W1:Y:S02]  /*8150*/  SYNCS.PHASECHK.TRANS64.TRYWAIT P0, [R7+URZ], R4 ;  /* 0x00000004070075a7 */ /* 0x001064000800017f */
[----:B-1----:R-:W-:Y:S05]  /*8160*/  @!P0 NANOSLEEP.SYNCS 0x989680 ;  /* 0x009896800000895d */ /* 0x002fea0003900000 */
[----:B------:R-:W1:Y:S02]  /*8170*/  @!P0 SYNCS.PHASECHK.TRANS64 P0, [R7+URZ], R4 ;  /* 0x00000004070085a7 */ /* 0x000e64000800007f */
[----:B-1----:R-:W-:Y:S05]  /*8180*/  @!P0 BRA `(.L_x_184) ;  /* 0xfffffffc00f08947 */ /* 0x002fea000383ffff */
[----:B------:R-:W-:Y:S05]  /*8190*/  BRA `(.L_x_196) ;  /* 0xfffffffc000c7947 */ /* 0x000fea000383ffff */
.L_x_185:
[----:B-1----:R1:W2:Y:S02]  /*81a0*/  SYNCS.PHASECHK.TRANS64.TRYWAIT P0, [R6+URZ], R3 ;  /* 0x00000003060075a7 */ /* 0x0022a4000800017f */
[----:B--2---:R-:W-:Y:S05]  /*81b0*/  @!P0 NANOSLEEP.SYNCS 0x989680 ;  /* 0x009896800000895d */ /* 0x004fea0003900000 */
[----:B------:R-:W2:Y:S02]  /*81c0*/  @!P0 SYNCS.PHASECHK.TRANS64 P0, [R6+URZ], R3 ;  /* 0x00000003060085a7 */ /* 0x000ea4000800007f */
[----:B--2---:R-:W-:Y:S05]  /*81d0*/  @!P0 BRA `(.L_x_185) ;  /* 0xfffffffc00f08947 */ /* 0x004fea000383ffff */
[----:B------:R-:W-:Y:S05]  /*81e0*/  BRA `(.L_x_197) ;  /* 0xfffffffc00147947 */ /* 0x000fea000383ffff */
.L_x_198:
[----:B------:R-:W-:-:S00]  /*81f0*/  BRA `(.L_x_198) ;  /* 0xfffffffc00fc7947 */ /* 0x000fc0000383ffff */
[----:B------:R-:W-:-:S00]  /*8200*/  NOP ;  /* 0x0000000000007918 */ /* 0x000fc00000000000 */
[----:B------:R-:W-:-:S00]  /*8210*/  NOP ;  /* 0x0000000000007918 */ /* 0x000fc00000000000 */
[----:B------:R-:W-:-:S00]  /*8220*/  NOP ;  /* 0x0000000000007918 */ /* 0x000fc00000000000 */
[----:B------:R-:W-:-:S00]  /*8230*/  NOP ;  /* 0x0000000000007918 */ /* 0x000fc00000000000 */
[----:B------:R-:W-:-:S00]  /*8240*/  NOP ;  /* 0x0000000000007918 */ /* 0x000fc00000000000 */
[----:B------:R-:W-:-:S00]  /*8250*/  NOP ;  /* 0x0000000000007918 */ /* 0x000fc00000000000 */
[----:B------:R-:W-:-:S00]  /*8260*/  NOP ;  /* 0x0000000000007918 */ /* 0x000fc00000000000 */
[----:B------:R-:W-:-:S00]  /*8270*/  NOP ;  /* 0x0000000000007918 */ /* 0x000fc00000000000 */
.L_x_199:


//--------------------- .nv.global.init           --------------------------
	.section	.nv.global.init,"aw",@progbits
.nv.global.init:
	.type		$str$22,@object
	.size		$str$22,($str$23 - $str$22)
$str$22:
        /*0000*/ 	.byte	0x6b, 0x5f, 0x74, 0x69, 0x6c, 0x65, 0x5f, 0x63, 0x6f, 0x75, 0x6e, 0x74, 0x20, 0x3e, 0x3d, 0x20
        /*0010*/ 	.byte	0x31, 0x00
	.type		$str$23,@object
	.size		$str$23,(__unnamed_1 - $str$23)
$str$23:
        /*0012*/ 	.byte	0x2f, 0x74, 0x6d, 0x70, 0x2f, 0x63, 0x75, 0x74, 0x6c, 0x61, 0x73, 0x73, 0x5f, 0x73, 0x77, 0x65
        /*0022*/ 	.byte	0x65, 0x70, 0x5f, 0x73, 0x72, 0x63, 0x2f, 0x69, 0x6e, 0x63, 0x6c, 0x75, 0x64, 0x65, 0x2f, 0x63
        /*0032*/ 	.byte	0x75, 0x74, 0x6c, 0x61, 0x73, 0x73, 0x2f, 0x67, 0x65, 0x6d, 0x6d, 0x2f, 0x63, 0x6f, 0x6c, 0x6c
        /*0042*/ 	.byte	0x65, 0x63, 0x74, 0x69, 0x76, 0x65, 0x2f, 0x73, 0x6d, 0x39, 0x30, 0x5f, 0x6d, 0x6d, 0x61, 0x5f
        /*0052*/ 	.byte	0x74, 0x6d, 0x61, 0x5f, 0x67, 0x6d, 0x6d, 0x61, 0x5f, 0x73, 0x73, 0x5f, 0x77, 0x61, 0x72, 0x70
        /*0062*/ 	.byte	0x73, 0x70, 0x65, 0x63, 0x69, 0x61, 0x6c, 0x69, 0x7a, 0x65, 0x64, 0x2e, 0x68, 0x70, 0x70, 0x00
	.type		__unnamed_1,@object
	.size		__unnamed_1,(.L_0 - __unnamed_1)
__unnamed_1:
        /*0072*/ 	.byte	0x76, 0x6f, 0x69, 0x64, 0x20, 0x63, 0x75, 0x74, 0x6c, 0x61, 0x73, 0x73, 0x3a, 0x3a, 0x67, 0x65
        /* <DEDUP_REMOVED lines=180> */
        /*0bc2*/ 	.byte	0x74, 0x69, 0x74, 0x79, 0x5d, 0x00
.L_0:


//--------------------- .nv.shared._ZN7cutlass13device_kernelINS_4gemm6kernel13GemmUniversalIN4cute5tupleIJiiiiEEENS1_10collective13CollectiveMmaINS1_34MainloopSm90TmaGmmaWarpSpecializedILi5ENS5_IJNS4_1CILi2EEENSA_ILi1EEESC_EEENS1_35KernelTmaWarpSpecializedCooperativeEEENS5_IJNSA_ILi128EEESG_NSA_ILi64EEEEEENS_6half_tENS5_IJSC_llEEESJ_NS5_IJlSC_lEEENS4_8TiledMMAINS4_8MMA_AtomIJNS4_4SM904GMMA26MMA_64x128x16_F32F16F16_SSILNSP_5MajorE1ELSR_0ELNSP_7ScaleInE1ELSS_1EEEEEENS4_6LayoutISD_NS5_IJSC_NSA_ILi0EEESW_EEEEENS5_IJNS4_10UnderscoreESZ_SZ_EEEEENS4_13SM90_TMA_LOADENS4_14ComposedLayoutINS4_7SwizzleILi3ELi4ELi3EEENS4_18smem_ptr_flag_bitsILi16EEENSV_INS5_IJSH_NSA_ILi8EEEEEENS5_IJSC_SH_EEEEEEEvNS4_8identityENS4_23SM90_TMA_LOAD_MULTICASTENS13_IS15_S17_NSV_INS5_IJS18_SH_EEENS5_IJSH_SC_EEEEEEEvS1D_EENS_8epilogue10collective6detail29Sm90TmaWarpSpecializedAdapterINS1L_15DefaultEpilogueISJ_SL_SL_NS1K_6thread17LinearCombinationISJ_Li1EffLNS1P_9ScaleType4KindE0ELNS_15FloatRoundStyleE2ESJ_EENS1_15EpilogueDefaultEEEEEvvEEEEvNT_6ParamsE --------------------------
	.section	.nv.shared._ZN7cutlass13device_kernelINS_4gemm6kernel13GemmUniversalIN4cute5tupleIJiiiiEEENS1_10collective13CollectiveMmaINS1_34MainloopSm90TmaGmmaWarpSpecializedILi5ENS5_IJNS4_1CILi2EEENSA_ILi1EEESC_EEENS1_35KernelTmaWarpSpecializedCooperativeEEENS5_IJNSA_ILi128EEESG_NSA_ILi64EEEEEENS_6half_tENS5_IJSC_llEEESJ_NS5_IJlSC_lEEENS4_8TiledMMAINS4_8MMA_AtomIJNS4_4SM904GMMA26MMA_64x128x16_F32F16F16_SSILNSP_5MajorE1ELSR_0ELNSP_7ScaleInE1ELSS_1EEEEEENS4_6LayoutISD_NS5_IJSC_NSA_ILi0EEESW_EEEEENS5_IJNS4_10UnderscoreESZ_SZ_EEEEENS4_13SM90_TMA_LOADENS4_14ComposedLayoutINS4_7SwizzleILi3ELi4ELi3EEENS4_18smem_ptr_flag_bitsILi16EEENSV_INS5_IJSH_NSA_ILi8EEEEEENS5_IJSC_SH_EEEEEEEvNS4_8identityENS4_23SM90_TMA_LOAD_MULTICASTENS13_IS15_S17_NSV_INS5_IJS18_SH_EEENS5_IJSH_SC_EEEEEEEvS1D_EENS_8epilogue10collective6detail29Sm90TmaWarpSpecializedAdapterINS1L_15DefaultEpilogueISJ_SL_SL_NS1K_6thread17LinearCombinationISJ_Li1EffLNS1P_9ScaleType4KindE0ELNS_15FloatRoundStyleE2ESJ_EENS1_15EpilogueDefaultEEEEEvvEEEEvNT_6ParamsE,"aw",@nobits
	.sectionflags	@""
	.align	16
	.zero		1024


//--------------------- .nv.shared.reserved.0     --------------------------
	.section	.nv.shared.reserved.0,"aw",@nobits
	.weak		__nv_reservedSMEM_offset_0_alias
	.size		__nv_reservedSMEM_offset_0_alias, 0, 0
	.other		__nv_reservedSMEM_offset_0_alias,@"STO_CUDA_RESERVED_SHARED STV_DEFAULT"
__nv_reservedSMEM_offset_0_alias:
	.zero		0


//--------------------- .nv.global                --------------------------
	.section	.nv.global,"aw",@nobits
.nv.global:
	.type		_ZN40_INTERNAL_3da87de9_4_k_cu_9dac51a1_340544cute1_E,@object
	.size		_ZN40_INTERNAL_3da87de9_4_k_cu_9dac51a1_340544cute1_E,(_ZN40_INTERNAL_3da87de9_4_k_cu_9dac51a1_340544cuda3std3__45__cpo6cbeginE - _ZN40_INTERNAL_3da87de9_4_k_cu_9dac51a1_340544cute1_E)
_ZN40_INTERNAL_3da87de9_4_k_cu_9dac51a1_340544cute1_E:
	.zero		1
	.type		_ZN40_INTERNAL_3da87de9_4_k_cu_9dac51a1_340544cuda3std3__45__cpo6cbeginE,@object
	.size		_ZN40_INTERNAL_3da87de9_4_k_cu_9dac51a1_340544cuda3std3__45__cpo6cbeginE,(_ZN40_INTERNAL_3da87de9_4_k_cu_9dac51a1_340544cuda3std3__48in_placeE - _ZN40_INTERNAL_3da87de9_4_k_cu_9dac51a1_340544cuda3std3__45__cpo6cbeginE)
_ZN40_INTERNAL_3da87de9_4_k_cu_9dac51a1_340544cuda3std3__45__cpo6cbeginE:
	.zero		1
	.type		_ZN40_INTERNAL_3da87de9_4_k_cu_9dac51a1_340544cuda3std3__48in_placeE,@object
	.size		_ZN40_INTERNAL_3da87de9_4_k_cu_9dac51a1_340544cuda3std3__48in_placeE,(_ZN40_INTERNAL_3da87de9_4_k_cu_9dac51a1_340544cuda3std6ranges3__45__cpo9iter_moveE - _ZN40_INTERNAL_3da87de9_4_k_cu_9dac51a1_340544cuda3std3__48in_placeE)
_ZN40_INTERNAL_3da87de9_4_k_cu_9dac51a1_340544cuda3std3__48in_placeE:
	.zero		1
	.type		_ZN40_INTERNAL_3da87de9_4_k_cu_9dac51a1_340544cuda3std6ranges3__45__cpo9iter_moveE,@object
	.size		_ZN40_INTERNAL_3da87de9_4_k_cu_9dac51a1_340544cuda3std6ranges3__45__cpo9iter_moveE,(_ZN40_INTERNAL_3da87de9_4_k_cu_9dac51a1_340544cuda3std3__45__cpo5beginE - _ZN40_INTERNAL_3da87de9_4_k_cu_9dac51a1_340544cuda3std6ranges3__45__cpo9iter_moveE)
_ZN40_INTERNAL_3da87de9_4_k_cu_9dac51a1_340544cuda3std6ranges3__45__cpo9iter_moveE:
	.zero		1
	.type		_ZN40_INTERNAL_3da87de9_4_k_cu_9dac51a1_340544cuda3std3__45__cpo5beginE,@object
	.size		_ZN40_INTERNAL_3da87de9_4_k_cu_9dac51a1_340544cuda3std3__45__cpo5beginE,(_ZN40_INTERNAL_3da87de9_4_k_cu_9dac51a1_340544cuda3std3__442_GLOBAL__N__3da87de9_4_k_cu_9dac51a1_340546ignoreE - _ZN40_INTERNAL_3da87de9_4_k_cu_9dac51a1_340544cuda3std3__45__cpo5beginE)
_ZN40_INTERNAL_3da87de9_4_k_cu_9dac51a1_340544cuda3std3__45__cpo5beginE:
	.zero		1
	.type		_ZN40_INTERNAL_3da87de9_4_k_cu_9dac51a1_340544cuda3std3__442_GLOBAL__N__3da87de9_4_k_cu_9dac51a1_340546ignoreE,@object
	.size		_ZN40_INTERNAL_3da87de9_4_k_cu_9dac51a1_340544cuda3std3__442_GLOBAL__N__3da87de9_4_k_cu_9dac51a1_340546ignoreE,(_ZN40_INTERNAL_3da87de9_4_k_cu_9dac51a1_340544cute7productE - _ZN40_INTERNAL_3da87de9_4_k_cu_9dac51a1_340544cuda3std3__442_GLOBAL__N__3da87de9_4_k_cu_9dac51a1_340546ignoreE)
_ZN40_INTERNAL_3da87de9_4_k_cu_9dac51a1_340544cuda3std3__442_GLOBAL__N__3da87de9_4_k_cu_9dac51a1_340546ignoreE:
	.zero		1
	.type		_ZN40_INTERNAL_3da87de9_4_k_cu_9dac51a1_340544cute7productE,@object
	.size		_ZN40_INTERNAL_3da87de9_4_k_cu_9dac51a1_340544cute7productE,(_ZN40_INTERNAL_3da87de9_4_k_cu_9dac51a1_340544cuda3std3__45__cpo3endE - _ZN40_INTERNAL_3da87de9_4_k_cu_9dac51a1_340544cute7productE)
_ZN40_INTERNAL_3da87de9_4_k_cu_9dac51a1_340544cute7productE:
	.zero		1
	.type		_ZN40_INTERNAL_3da87de9_4_k_cu_9dac51a1_340544cuda3std3__45__cpo3endE,@object
	.size		_ZN40_INTERNAL_3da87de9_4_k_cu_9dac51a1_340544cuda3std3__45__cpo3endE,(_ZN40_INTERNAL_3da87de9_4_k_cu_9dac51a1_340544cuda3std3__419piecewise_constructE - _ZN40_INTERNAL_3da87de9_4_k_cu_9dac51a1_340544cuda3std3__45__cpo3endE)
_ZN40_INTERNAL_3da87de9_4_k_cu_9dac51a1_340544cuda3std3__45__cpo3endE:
	.zero		1
	.type		_ZN40_INTERNAL_3da87de9_4_k_cu_9dac51a1_340544cuda3std3__419piecewise_constructE,@object
	.size		_ZN40_INTERNAL_3da87de9_4_k_cu_9dac51a1_340544cuda3std3__419piecewise_constructE,(_ZN40_INTERNAL_3da87de9_4_k_cu_9dac51a1_340544cuda3std3__45__cpo4cendE - _ZN40_INTERNAL_3da87de9_4_k_cu_9dac51a1_340544cuda3std3__419piecewise_constructE)
_ZN40_INTERNAL_3da87de9_4_k_cu_9dac51a1_340544cuda3std3__419piecewise_constructE:
	.zero		1
	.type		_ZN40_INTERNAL_3da87de9_4_k_cu_9dac51a1_340544cuda3std3__45__cpo4cendE,@object
	.size		_ZN40_INTERNAL_3da87de9_4_k_cu_9dac51a1_340544cuda3std3__45__cpo4cendE,(_ZN40_INTERNAL_3da87de9_4_k_cu_9dac51a1_340544cuda3std6ranges3__45__cpo4swapE - _ZN40_INTERNAL_3da87de9_4_k_cu_9dac51a1_340544cuda3std3__45__cpo4cendE)
_ZN40_INTERNAL_3da87de9_4_k_cu_9dac51a1_340544cuda3std3__45__cpo4cendE:
	.zero		1
	.type		_ZN40_INTERNAL_3da87de9_4_k_cu_9dac51a1_340544cuda3std6ranges3__45__cpo4swapE,@object
	.size		_ZN40_INTERNAL_3da87de9_4_k_cu_9dac51a1_340544cuda3std6ranges3__45__cpo4swapE,(.L_8 - _ZN40_INTERNAL_3da87de9_4_k_cu_9dac51a1_340544cuda3std6ranges3__45__cpo4swapE)
_ZN40_INTERNAL_3da87de9_4_k_cu_9dac51a1_340544cuda3std6ranges3__45__cpo4swapE:
	.zero		1
.L_8:


//--------------------- .nv.constant0._ZN7cutlass13device_kernelINS_4gemm6kernel13GemmUniversalIN4cute5tupleIJiiiiEEENS1_10collective13CollectiveMmaINS1_34MainloopSm90TmaGmmaWarpSpecializedILi5ENS5_IJNS4_1CILi2EEENSA_ILi1EEESC_EEENS1_35KernelTmaWarpSpecializedCooperativeEEENS5_IJNSA_ILi128EEESG_NSA_ILi64EEEEEENS_6half_tENS5_IJSC_llEEESJ_NS5_IJlSC_lEEENS4_8TiledMMAINS4_8MMA_AtomIJNS4_4SM904GMMA26MMA_64x128x16_F32F16F16_SSILNSP_5MajorE1ELSR_0ELNSP_7ScaleInE1ELSS_1EEEEEENS4_6LayoutISD_NS5_IJSC_NSA_ILi0EEESW_EEEEENS5_IJNS4_10UnderscoreESZ_SZ_EEEEENS4_13SM90_TMA_LOADENS4_14ComposedLayoutINS4_7SwizzleILi3ELi4ELi3EEENS4_18smem_ptr_flag_bitsILi16EEENSV_INS5_IJSH_NSA_ILi8EEEEEENS5_IJSC_SH_EEEEEEEvNS4_8identityENS4_23SM90_TMA_LOAD_MULTICASTENS13_IS15_S17_NSV_INS5_IJS18_SH_EEENS5_IJSH_SC_EEEEEEEvS1D_EENS_8epilogue10collective6detail29Sm90TmaWarpSpecializedAdapterINS1L_15DefaultEpilogueISJ_SL_SL_NS1K_6thread17LinearCombinationISJ_Li1EffLNS1P_9ScaleType4KindE0ELNS_15FloatRoundStyleE2ESJ_EENS1_15EpilogueDefaultEEEEEvvEEEEvNT_6ParamsE --------------------------
	.section	.nv.constant0._ZN7cutlass13device_kernelINS_4gemm6kernel13GemmUniversalIN4cute5tupleIJiiiiEEENS1_10collective13CollectiveMmaINS1_34MainloopSm90TmaGmmaWarpSpecializedILi5ENS5_IJNS4_1CILi2EEENSA_ILi1EEESC_EEENS1_35KernelTmaWarpSpecializedCooperativeEEENS5_IJNSA_ILi128EEESG_NSA_ILi64EEEEEENS_6half_tENS5_IJSC_llEEESJ_NS5_IJlSC_lEEENS4_8TiledMMAINS4_8MMA_AtomIJNS4_4SM904GMMA26MMA_64x128x16_F32F16F16_SSILNSP_5MajorE1ELSR_0ELNSP_7ScaleInE1ELSS_1EEEEEENS4_6LayoutISD_NS5_IJSC_NSA_ILi0EEESW_EEEEENS5_IJNS4_10UnderscoreESZ_SZ_EEEEENS4_13SM90_TMA_LOADENS4_14ComposedLayoutINS4_7SwizzleILi3ELi4ELi3EEENS4_18smem_ptr_flag_bitsILi16EEENSV_INS5_IJSH_NSA_ILi8EEEEEENS5_IJSC_SH_EEEEEEEvNS4_8identityENS4_23SM90_TMA_LOAD_MULTICASTENS13_IS15_S17_NSV_INS5_IJS18_SH_EEENS5_IJSH_SC_EEEEEEEvS1D_EENS_8epilogue10collective6detail29Sm90TmaWarpSpecializedAdapterINS1L_15DefaultEpilogueISJ_SL_SL_NS1K_6thread17LinearCombinationISJ_Li1EffLNS1P_9ScaleType4KindE0ELNS_15FloatRoundStyleE2ESJ_EENS1_15EpilogueDefaultEEEEEvvEEEEvNT_6ParamsE,"a",@progbits
	.sectionflags	@""
	.align	4
.nv.constant0._ZN7cutlass13device_kernelINS_4gemm6kernel13GemmUniversalIN4cute5tupleIJiiiiEEENS1_10collective13CollectiveMmaINS1_34MainloopSm90TmaGmmaWarpSpecializedILi5ENS5_IJNS4_1CILi2EEENSA_ILi1EEESC_EEENS1_35KernelTmaWarpSpecializedCooperativeEEENS5_IJNSA_ILi128EEESG_NSA_ILi64EEEEEENS_6half_tENS5_IJSC_llEEESJ_NS5_IJlSC_lEEENS4_8TiledMMAINS4_8MMA_AtomIJNS4_4SM904GMMA26MMA_64x128x16_F32F16F16_SSILNSP_5MajorE1ELSR_0ELNSP_7ScaleInE1ELSS_1EEEEEENS4_6LayoutISD_NS5_IJSC_NSA_ILi0EEESW_EEEEENS5_IJNS4_10UnderscoreESZ_SZ_EEEEENS4_13SM90_TMA_LOADENS4_14ComposedLayoutINS4_7SwizzleILi3ELi4ELi3EEENS4_18smem_ptr_flag_bitsILi16EEENSV_INS5_IJSH_NSA_ILi8EEEEEENS5_IJSC_SH_EEEEEEEvNS4_8identityENS4_23SM90_TMA_LOAD_MULTICASTENS13_IS15_S17_NSV_INS5_IJS18_SH_EEENS5_IJSH_SC_EEEEEEEvS1D_EENS_8epilogue10collective6detail29Sm90TmaWarpSpecializedAdapterINS1L_15DefaultEpilogueISJ_SL_SL_NS1K_6thread17LinearCombinationISJ_Li1EffLNS1P_9ScaleType4KindE0ELNS_15FloatRoundStyleE2ESJ_EENS1_15EpilogueDefaultEEEEEvvEEEEvNT_6ParamsE:
	.zero		1664


//--------------------- SYMBOLS --------------------------

	.type		.nv.reservedSmem.offset0,@object
	.size		.nv.reservedSmem.offset0,0x4
	.type		__assertfail,@function
